//
// Generated by NVIDIA NVVM Compiler
//
// Compiler Build ID: CL-36424714
// Cuda compilation tools, release 13.0, V13.0.88
// Based on NVVM 20.0.0
//

.version 9.0
.target sm_100
.address_size 64

	// .globl	_Z14matrixMultiplyPfS_S_i

.visible .entry _Z14matrixMultiplyPfS_S_i(
	.param .u64 .ptr .align 1 _Z14matrixMultiplyPfS_S_i_param_0,
	.param .u64 .ptr .align 1 _Z14matrixMultiplyPfS_S_i_param_1,
	.param .u64 .ptr .align 1 _Z14matrixMultiplyPfS_S_i_param_2,
	.param .u32 _Z14matrixMultiplyPfS_S_i_param_3
)
{
	.reg .pred 	%p<10>;
	.reg .b32 	%r<40>;
	.reg .b32 	%f<67>;
	.reg .b64 	%rd<67>;

	ld.param.u64 	%rd14, [_Z14matrixMultiplyPfS_S_i_param_0];
	ld.param.u64 	%rd15, [_Z14matrixMultiplyPfS_S_i_param_1];
	ld.param.u32 	%r18, [_Z14matrixMultiplyPfS_S_i_param_3];
	cvta.to.global.u64 	%rd1, %rd15;
	cvta.to.global.u64 	%rd2, %rd14;
	mov.u32 	%r19, %ctaid.y;
	mov.u32 	%r20, %ntid.y;
	mov.u32 	%r21, %tid.y;
	mad.lo.s32 	%r1, %r19, %r20, %r21;
	mov.u32 	%r22, %ctaid.x;
	mov.u32 	%r23, %ntid.x;
	mov.u32 	%r24, %tid.x;
	mad.lo.s32 	%r2, %r22, %r23, %r24;
	max.s32 	%r25, %r1, %r2;
	setp.ge.s32 	%p1, %r25, %r18;
	@%p1 bra 	$L__BB0_13;
	mul.lo.s32 	%r3, %r18, %r1;
	and.b32  	%r4, %r18, 7;
	setp.lt.u32 	%p2, %r18, 8;
	mov.f32 	%f66, 0f00000000;
	mov.b32 	%r38, 0;
	@%p2 bra 	$L__BB0_4;
	and.b32  	%r38, %r18, 2147483640;
	neg.s32 	%r36, %r38;
	mul.wide.s32 	%rd16, %r18, 4;
	add.s64 	%rd3, %rd1, %rd16;
	shl.b32 	%r7, %r18, 3;
	mul.wide.s32 	%rd17, %r18, 8;
	add.s64 	%rd4, %rd1, %rd17;
	mul.wide.s32 	%rd18, %r18, 12;
	add.s64 	%rd5, %rd1, %rd18;
	mul.wide.s32 	%rd19, %r18, 16;
	add.s64 	%rd6, %rd1, %rd19;
	mul.wide.s32 	%rd20, %r18, 20;
	add.s64 	%rd7, %rd1, %rd20;
	mul.wide.s32 	%rd21, %r18, 24;
	add.s64 	%rd8, %rd1, %rd21;
	mul.wide.s32 	%rd22, %r18, 28;
	add.s64 	%rd9, %rd1, %rd22;
	mul.wide.u32 	%rd23, %r3, 4;
	add.s64 	%rd24, %rd23, %rd2;
	add.s64 	%rd66, %rd24, 16;
	mov.f32 	%f66, 0f00000000;
	mov.u32 	%r35, %r2;
$L__BB0_3:
	.pragma "nounroll";
	mul.wide.s32 	%rd25, %r35, 4;
	add.s64 	%rd26, %rd3, %rd25;
	add.s64 	%rd27, %rd4, %rd25;
	add.s64 	%rd28, %rd5, %rd25;
	add.s64 	%rd29, %rd6, %rd25;
	add.s64 	%rd30, %rd7, %rd25;
	add.s64 	%rd31, %rd8, %rd25;
	add.s64 	%rd32, %rd9, %rd25;
	add.s64 	%rd33, %rd1, %rd25;
	ld.global.f32 	%f16, [%rd66+-16];
	ld.global.f32 	%f17, [%rd33];
	fma.rn.f32 	%f18, %f16, %f17, %f66;
	ld.global.f32 	%f19, [%rd66+-12];
	ld.global.f32 	%f20, [%rd26];
	fma.rn.f32 	%f21, %f19, %f20, %f18;
	ld.global.f32 	%f22, [%rd66+-8];
	ld.global.f32 	%f23, [%rd27];
	fma.rn.f32 	%f24, %f22, %f23, %f21;
	ld.global.f32 	%f25, [%rd66+-4];
	ld.global.f32 	%f26, [%rd28];
	fma.rn.f32 	%f27, %f25, %f26, %f24;
	ld.global.f32 	%f28, [%rd66];
	ld.global.f32 	%f29, [%rd29];
	fma.rn.f32 	%f30, %f28, %f29, %f27;
	ld.global.f32 	%f31, [%rd66+4];
	ld.global.f32 	%f32, [%rd30];
	fma.rn.f32 	%f33, %f31, %f32, %f30;
	ld.global.f32 	%f34, [%rd66+8];
	ld.global.f32 	%f35, [%rd31];
	fma.rn.f32 	%f36, %f34, %f35, %f33;
	ld.global.f32 	%f37, [%rd66+12];
	ld.global.f32 	%f38, [%rd32];
	fma.rn.f32 	%f66, %f37, %f38, %f36;
	add.s32 	%r36, %r36, 8;
	add.s32 	%r35, %r35, %r7;
	add.s64 	%rd66, %rd66, 32;
	setp.ne.s32 	%p3, %r36, 0;
	@%p3 bra 	$L__BB0_3;
$L__BB0_4:
	setp.eq.s32 	%p4, %r4, 0;
	@%p4 bra 	$L__BB0_12;
	and.b32  	%r13, %r18, 3;
	setp.lt.u32 	%p5, %r4, 4;
	@%p5 bra 	$L__BB0_7;
	add.s32 	%r27, %r38, %r3;
	mul.wide.u32 	%rd34, %r27, 4;
	add.s64 	%rd35, %rd2, %rd34;
	ld.global.f32 	%f40, [%rd35];
	mad.lo.s32 	%r28, %r38, %r18, %r2;
	mul.wide.s32 	%rd36, %r28, 4;
	add.s64 	%rd37, %rd1, %rd36;
	ld.global.f32 	%f41, [%rd37];
	fma.rn.f32 	%f42, %f40, %f41, %f66;
	cvt.u64.u32 	%rd38, %r3;
	cvt.u64.u32 	%rd39, %r38;
	add.s64 	%rd40, %rd39, %rd38;
	shl.b64 	%rd41, %rd40, 2;
	add.s64 	%rd42, %rd2, %rd41;
	ld.global.f32 	%f43, [%rd42+4];
	mul.wide.s32 	%rd43, %r18, 4;
	add.s64 	%rd44, %rd37, %rd43;
	ld.global.f32 	%f44, [%rd44];
	fma.rn.f32 	%f45, %f43, %f44, %f42;
	ld.global.f32 	%f46, [%rd42+8];
	add.s64 	%rd45, %rd44, %rd43;
	ld.global.f32 	%f47, [%rd45];
	fma.rn.f32 	%f48, %f46, %f47, %f45;
	ld.global.f32 	%f49, [%rd42+12];
	add.s64 	%rd46, %rd45, %rd43;
	ld.global.f32 	%f50, [%rd46];
	fma.rn.f32 	%f66, %f49, %f50, %f48;
	add.s32 	%r38, %r38, 4;
$L__BB0_7:
	setp.eq.s32 	%p6, %r13, 0;
	@%p6 bra 	$L__BB0_12;
	setp.eq.s32 	%p7, %r13, 1;
	@%p7 bra 	$L__BB0_10;
	add.s32 	%r29, %r38, %r3;
	mul.wide.u32 	%rd47, %r29, 4;
	add.s64 	%rd48, %rd2, %rd47;
	ld.global.f32 	%f52, [%rd48];
	mad.lo.s32 	%r30, %r38, %r18, %r2;
	mul.wide.s32 	%rd49, %r30, 4;
	add.s64 	%rd50, %rd1, %rd49;
	ld.global.f32 	%f53, [%rd50];
	fma.rn.f32 	%f54, %f52, %f53, %f66;
	cvt.u64.u32 	%rd51, %r3;
	cvt.u64.u32 	%rd52, %r38;
	add.s64 	%rd53, %rd52, %rd51;
	shl.b64 	%rd54, %rd53, 2;
	add.s64 	%rd55, %rd2, %rd54;
	ld.global.f32 	%f55, [%rd55+4];
	mul.wide.s32 	%rd56, %r18, 4;
	add.s64 	%rd57, %rd50, %rd56;
	ld.global.f32 	%f56, [%rd57];
	fma.rn.f32 	%f66, %f55, %f56, %f54;
	add.s32 	%r38, %r38, 2;
$L__BB0_10:
	and.b32  	%r31, %r18, 1;
	setp.eq.b32 	%p8, %r31, 1;
	not.pred 	%p9, %p8;
	@%p9 bra 	$L__BB0_12;
	add.s32 	%r32, %r38, %r3;
	mul.wide.u32 	%rd58, %r32, 4;
	add.s64 	%rd59, %rd2, %rd58;
	ld.global.f32 	%f57, [%rd59];
	mad.lo.s32 	%r33, %r38, %r18, %r2;
	mul.wide.s32 	%rd60, %r33, 4;
	add.s64 	%rd61, %rd1, %rd60;
	ld.global.f32 	%f58, [%rd61];
	fma.rn.f32 	%f66, %f57, %f58, %f66;
$L__BB0_12:
	ld.param.u64 	%rd65, [_Z14matrixMultiplyPfS_S_i_param_2];
	add.s32 	%r34, %r3, %r2;
	cvta.to.global.u64 	%rd62, %rd65;
	mul.wide.s32 	%rd63, %r34, 4;
	add.s64 	%rd64, %rd62, %rd63;
	st.global.f32 	[%rd64], %f66;
$L__BB0_13:
	ret;

}
	// .globl	_Z17matrixMultiplyPTBPfS_S_i4dim3
.visible .entry _Z17matrixMultiplyPTBPfS_S_i4dim3(
	.param .u64 .ptr .align 1 _Z17matrixMultiplyPTBPfS_S_i4dim3_param_0,
	.param .u64 .ptr .align 1 _Z17matrixMultiplyPTBPfS_S_i4dim3_param_1,
	.param .u64 .ptr .align 1 _Z17matrixMultiplyPTBPfS_S_i4dim3_param_2,
	.param .u32 _Z17matrixMultiplyPTBPfS_S_i4dim3_param_3,
	.param .align 4 .b8 _Z17matrixMultiplyPTBPfS_S_i4dim3_param_4[12]
)
{
	.reg .pred 	%p<23>;
	.reg .b32 	%r<125>;
	.reg .b32 	%f<67>;
	.reg .b64 	%rd<49>;

	ld.param.u32 	%r45, [_Z17matrixMultiplyPTBPfS_S_i4dim3_param_4+8];
	ld.param.u32 	%r1, [_Z17matrixMultiplyPTBPfS_S_i4dim3_param_4];
	ld.param.u32 	%r46, [_Z17matrixMultiplyPTBPfS_S_i4dim3_param_4+4];
	ld.param.u64 	%rd4, [_Z17matrixMultiplyPTBPfS_S_i4dim3_param_0];
	ld.param.u64 	%rd5, [_Z17matrixMultiplyPTBPfS_S_i4dim3_param_1];
	ld.param.u64 	%rd6, [_Z17matrixMultiplyPTBPfS_S_i4dim3_param_2];
	ld.param.u32 	%r44, [_Z17matrixMultiplyPTBPfS_S_i4dim3_param_3];
	cvta.to.global.u64 	%rd1, %rd5;
	cvta.to.global.u64 	%rd2, %rd4;
	cvta.to.global.u64 	%rd3, %rd6;
	mul.lo.s32 	%r2, %r1, %r46;
	mul.lo.s32 	%r47, %r2, %r45;
	mov.u32 	%r48, %nctaid.x;
	add.s32 	%r49, %r48, -1;
	add.s32 	%r50, %r49, %r47;
	div.u32 	%r51, %r50, %r48;
	mov.u32 	%r52, %ctaid.x;
	mul.lo.s32 	%r115, %r51, %r52;
	add.s32 	%r53, %r115, %r51;
	setp.eq.s32 	%p1, %r52, %r49;
	selp.b32 	%r4, %r47, %r53, %p1;
	setp.ge.u32 	%p2, %r115, %r4;
	@%p2 bra 	$L__BB1_32;
	mov.u32 	%r5, %ntid.y;
	mov.u32 	%r6, %tid.y;
	mov.u32 	%r7, %ntid.x;
	mov.u32 	%r8, %tid.x;
	setp.lt.s32 	%p3, %r44, 1;
	@%p3 bra 	$L__BB1_17;
	and.b32  	%r9, %r44, 7;
	and.b32  	%r10, %r44, 2147483640;
	neg.s32 	%r11, %r10;
	mul.wide.u32 	%rd41, %r44, 4;
$L__BB1_3:
	rem.u32 	%r95, %r115, %r2;
	div.u32 	%r96, %r95, %r1;
	mul.lo.s32 	%r97, %r96, %r1;
	sub.s32 	%r98, %r95, %r97;
	mad.lo.s32 	%r13, %r96, %r5, %r6;
	mad.lo.s32 	%r14, %r98, %r7, %r8;
	max.s32 	%r99, %r13, %r14;
	setp.lt.s32 	%p13, %r99, %r44;
	@%p13 bra 	$L__BB1_5;
$L__BB1_4:
	add.s32 	%r115, %r115, 1;
	setp.eq.s32 	%p22, %r115, %r4;
	@%p22 bra 	$L__BB1_32;
	bra.uni 	$L__BB1_3;
$L__BB1_5:
	add.s32 	%r101, %r44, -1;
	setp.lt.u32 	%p14, %r101, 7;
	mul.lo.s32 	%r20, %r13, %r44;
	mov.f32 	%f66, 0f00000000;
	mov.b32 	%r119, 0;
	@%p14 bra 	$L__BB1_8;
	mov.f32 	%f66, 0f00000000;
	mov.b32 	%r117, 0;
	mov.u32 	%r116, %r11;
$L__BB1_7:
	.pragma "nounroll";
	add.s32 	%r103, %r117, %r20;
	mul.wide.s32 	%rd17, %r103, 4;
	add.s64 	%rd18, %rd2, %rd17;
	ld.global.f32 	%f16, [%rd18];
	mad.lo.s32 	%r104, %r117, %r44, %r14;
	mul.wide.s32 	%rd19, %r104, 4;
	add.s64 	%rd20, %rd1, %rd19;
	ld.global.f32 	%f17, [%rd20];
	fma.rn.f32 	%f18, %f16, %f17, %f66;
	ld.global.f32 	%f19, [%rd18+4];
	mul.wide.u32 	%rd21, %r44, 4;
	add.s64 	%rd22, %rd20, %rd21;
	ld.global.f32 	%f20, [%rd22];
	fma.rn.f32 	%f21, %f19, %f20, %f18;
	ld.global.f32 	%f22, [%rd18+8];
	add.s64 	%rd23, %rd22, %rd21;
	ld.global.f32 	%f23, [%rd23];
	fma.rn.f32 	%f24, %f22, %f23, %f21;
	ld.global.f32 	%f25, [%rd18+12];
	add.s64 	%rd24, %rd23, %rd21;
	ld.global.f32 	%f26, [%rd24];
	fma.rn.f32 	%f27, %f25, %f26, %f24;
	ld.global.f32 	%f28, [%rd18+16];
	add.s64 	%rd25, %rd24, %rd21;
	ld.global.f32 	%f29, [%rd25];
	fma.rn.f32 	%f30, %f28, %f29, %f27;
	ld.global.f32 	%f31, [%rd18+20];
	add.s64 	%rd26, %rd25, %rd21;
	ld.global.f32 	%f32, [%rd26];
	fma.rn.f32 	%f33, %f31, %f32, %f30;
	ld.global.f32 	%f34, [%rd18+24];
	add.s64 	%rd27, %rd26, %rd21;
	ld.global.f32 	%f35, [%rd27];
	fma.rn.f32 	%f36, %f34, %f35, %f33;
	ld.global.f32 	%f37, [%rd18+28];
	add.s64 	%rd28, %rd27, %rd21;
	ld.global.f32 	%f38, [%rd28];
	fma.rn.f32 	%f66, %f37, %f38, %f36;
	add.s32 	%r117, %r117, 8;
	add.s32 	%r116, %r116, 8;
	setp.eq.s32 	%p15, %r116, 0;
	mov.u32 	%r119, %r10;
	@%p15 bra 	$L__BB1_8;
	bra.uni 	$L__BB1_7;
$L__BB1_8:
	setp.eq.s32 	%p16, %r9, 0;
	@%p16 bra 	$L__BB1_16;
	add.s32 	%r105, %r9, -1;
	setp.lt.u32 	%p17, %r105, 3;
	@%p17 bra 	$L__BB1_11;
	add.s32 	%r106, %r119, %r20;
	mul.wide.s32 	%rd29, %r106, 4;
	add.s64 	%rd30, %rd2, %rd29;
	ld.global.f32 	%f40, [%rd30];
	mad.lo.s32 	%r107, %r119, %r44, %r14;
	mul.wide.s32 	%rd31, %r107, 4;
	add.s64 	%rd32, %rd1, %rd31;
	ld.global.f32 	%f41, [%rd32];
	fma.rn.f32 	%f42, %f40, %f41, %f66;
	ld.global.f32 	%f43, [%rd30+4];
	add.s64 	%rd34, %rd32, %rd41;
	ld.global.f32 	%f44, [%rd34];
	fma.rn.f32 	%f45, %f43, %f44, %f42;
	ld.global.f32 	%f46, [%rd30+8];
	add.s64 	%rd35, %rd34, %rd41;
	ld.global.f32 	%f47, [%rd35];
	fma.rn.f32 	%f48, %f46, %f47, %f45;
	ld.global.f32 	%f49, [%rd30+12];
	add.s64 	%rd36, %rd35, %rd41;
	ld.global.f32 	%f50, [%rd36];
	fma.rn.f32 	%f66, %f49, %f50, %f48;
	add.s32 	%r119, %r119, 4;
$L__BB1_11:
	and.b32  	%r108, %r44, 3;
	setp.eq.s32 	%p18, %r108, 0;
	@%p18 bra 	$L__BB1_16;
	setp.eq.s32 	%p19, %r108, 1;
	@%p19 bra 	$L__BB1_14;
	add.s32 	%r109, %r119, %r20;
	mul.wide.s32 	%rd37, %r109, 4;
	add.s64 	%rd38, %rd2, %rd37;
	ld.global.f32 	%f52, [%rd38];
	mad.lo.s32 	%r110, %r119, %r44, %r14;
	mul.wide.s32 	%rd39, %r110, 4;
	add.s64 	%rd40, %rd1, %rd39;
	ld.global.f32 	%f53, [%rd40];
	fma.rn.f32 	%f54, %f52, %f53, %f66;
	ld.global.f32 	%f55, [%rd38+4];
	add.s64 	%rd42, %rd40, %rd41;
	ld.global.f32 	%f56, [%rd42];
	fma.rn.f32 	%f66, %f55, %f56, %f54;
	add.s32 	%r119, %r119, 2;
$L__BB1_14:
	and.b32  	%r111, %r44, 1;
	setp.eq.b32 	%p20, %r111, 1;
	not.pred 	%p21, %p20;
	@%p21 bra 	$L__BB1_16;
	add.s32 	%r112, %r119, %r20;
	mul.wide.s32 	%rd43, %r112, 4;
	add.s64 	%rd44, %rd2, %rd43;
	ld.global.f32 	%f57, [%rd44];
	mad.lo.s32 	%r113, %r119, %r44, %r14;
	mul.wide.s32 	%rd45, %r113, 4;
	add.s64 	%rd46, %rd1, %rd45;
	ld.global.f32 	%f58, [%rd46];
	fma.rn.f32 	%f66, %f57, %f58, %f66;
$L__BB1_16:
	add.s32 	%r114, %r14, %r20;
	mul.wide.s32 	%rd47, %r114, 4;
	add.s64 	%rd48, %rd3, %rd47;
	st.global.f32 	[%rd48], %f66;
	bra.uni 	$L__BB1_4;
$L__BB1_17:
	sub.s32 	%r54, %r4, %r115;
	and.b32  	%r26, %r54, 3;
	setp.eq.s32 	%p4, %r26, 0;
	mov.u32 	%r123, %r115;
	@%p4 bra 	$L__BB1_22;
	mov.b32 	%r122, 0;
	mov.u32 	%r123, %r115;
$L__BB1_19:
	.pragma "nounroll";
	rem.u32 	%r56, %r123, %r2;
	div.u32 	%r57, %r56, %r1;
	mul.lo.s32 	%r58, %r57, %r1;
	sub.s32 	%r59, %r56, %r58;
	mad.lo.s32 	%r29, %r57, %r5, %r6;
	mad.lo.s32 	%r30, %r59, %r7, %r8;
	max.s32 	%r60, %r29, %r30;
	setp.ge.s32 	%p5, %r60, %r44;
	@%p5 bra 	$L__BB1_21;
	mad.lo.s32 	%r61, %r29, %r44, %r30;
	mul.wide.s32 	%rd7, %r61, 4;
	add.s64 	%rd8, %rd3, %rd7;
	mov.b32 	%r62, 0;
	st.global.u32 	[%rd8], %r62;
$L__BB1_21:
	add.s32 	%r123, %r123, 1;
	add.s32 	%r122, %r122, 1;
	setp.ne.s32 	%p6, %r122, %r26;
	@%p6 bra 	$L__BB1_19;
$L__BB1_22:
	sub.s32 	%r63, %r115, %r4;
	setp.gt.u32 	%p7, %r63, -4;
	@%p7 bra 	$L__BB1_32;
$L__BB1_23:
	rem.u32 	%r64, %r123, %r2;
	div.u32 	%r65, %r64, %r1;
	mul.lo.s32 	%r66, %r65, %r1;
	sub.s32 	%r67, %r64, %r66;
	mad.lo.s32 	%r35, %r65, %r5, %r6;
	mad.lo.s32 	%r36, %r67, %r7, %r8;
	max.s32 	%r68, %r35, %r36;
	setp.ge.s32 	%p8, %r68, %r44;
	@%p8 bra 	$L__BB1_25;
	mad.lo.s32 	%r69, %r35, %r44, %r36;
	mul.wide.s32 	%rd9, %r69, 4;
	add.s64 	%rd10, %rd3, %rd9;
	mov.b32 	%r70, 0;
	st.global.u32 	[%rd10], %r70;
$L__BB1_25:
	add.s32 	%r71, %r123, 1;
	rem.u32 	%r72, %r71, %r2;
	div.u32 	%r73, %r72, %r1;
	mul.lo.s32 	%r74, %r73, %r1;
	sub.s32 	%r75, %r72, %r74;
	mad.lo.s32 	%r37, %r73, %r5, %r6;
	mad.lo.s32 	%r38, %r75, %r7, %r8;
	max.s32 	%r76, %r37, %r38;
	setp.ge.s32 	%p9, %r76, %r44;
	@%p9 bra 	$L__BB1_27;
	mad.lo.s32 	%r77, %r37, %r44, %r38;
	mul.wide.s32 	%rd11, %r77, 4;
	add.s64 	%rd12, %rd3, %rd11;
	mov.b32 	%r78, 0;
	st.global.u32 	[%rd12], %r78;
$L__BB1_27:
	add.s32 	%r79, %r123, 2;
	rem.u32 	%r80, %r79, %r2;
	div.u32 	%r81, %r80, %r1;
	mul.lo.s32 	%r82, %r81, %r1;
	sub.s32 	%r83, %r80, %r82;
	mad.lo.s32 	%r39, %r81, %r5, %r6;
	mad.lo.s32 	%r40, %r83, %r7, %r8;
	max.s32 	%r84, %r39, %r40;
	setp.ge.s32 	%p10, %r84, %r44;
	@%p10 bra 	$L__BB1_29;
	mad.lo.s32 	%r85, %r39, %r44, %r40;
	mul.wide.s32 	%rd13, %r85, 4;
	add.s64 	%rd14, %rd3, %rd13;
	mov.b32 	%r86, 0;
	st.global.u32 	[%rd14], %r86;
$L__BB1_29:
	add.s32 	%r87, %r123, 3;
	rem.u32 	%r88, %r87, %r2;
	div.u32 	%r89, %r88, %r1;
	mul.lo.s32 	%r90, %r89, %r1;
	sub.s32 	%r91, %r88, %r90;
	mad.lo.s32 	%r41, %r89, %r5, %r6;
	mad.lo.s32 	%r42, %r91, %r7, %r8;
	max.s32 	%r92, %r41, %r42;
	setp.ge.s32 	%p11, %r92, %r44;
	@%p11 bra 	$L__BB1_31;
	mad.lo.s32 	%r93, %r41, %r44, %r42;
	mul.wide.s32 	%rd15, %r93, 4;
	add.s64 	%rd16, %rd3, %rd15;
	mov.b32 	%r94, 0;
	st.global.u32 	[%rd16], %r94;
$L__BB1_31:
	add.s32 	%r123, %r123, 4;
	setp.ne.s32 	%p12, %r123, %r4;
	@%p12 bra 	$L__BB1_23;
$L__BB1_32:
	ret;

}


// ===== COMPILED SASS (sm_100) =====

	.target	sm_100

	.elftype	@"ET_EXEC"


//--------------------- .note.nv.tkinfo           --------------------------
	.section	.note.nv.tkinfo,"",@"SHT_NOTE"
	.sectionflags	@"SHF_NOTE_NV_TKINFO"
	.tkinfo
        /*0018*/ 	.word	0x00000002
        /*0030*/ 	.string	""
        /*0030*/ 	.string	"ptxas"
        /*0030*/ 	.string	"Cuda compilation tools, release 13.0, V13.0.88"
        /*0030*/ 	.string	"Build cuda_13.0.r13.0/compiler.36424714_0"
        /*0030*/ 	.string	"-arch sm_100 -m 64 "



//--------------------- .note.nv.cuinfo           --------------------------
	.section	.note.nv.cuinfo,"",@"SHT_NOTE"
	.sectionflags	@"SHF_NOTE_NV_CUINFO"
        /*0018*/ 	.short	0x0002
        /*001a*/ 	.short	0x0064
        /*001c*/ 	.short	0x0082
	.zero		2


//--------------------- .nv.info                  --------------------------
	.section	.nv.info,"",@"SHT_CUDA_INFO"
	.align	4


	//----- nvinfo : EIATTR_REGCOUNT
	.align		4
        /*0000*/ 	.byte	0x04, 0x2f
        /*0002*/ 	.short	(.L_1 - .L_0)
	.align		4
.L_0:
        /*0004*/ 	.word	index@(_Z14matrixMultiplyPfS_S_i)
        /*0008*/ 	.word	0x0000001e


	//----- nvinfo : EIATTR_FRAME_SIZE
	.align		4
.L_1:
        /*000c*/ 	.byte	0x04, 0x11
        /*000e*/ 	.short	(.L_3 - .L_2)
	.align		4
.L_2:
        /*0010*/ 	.word	index@(_Z14matrixMultiplyPfS_S_i)
        /*0014*/ 	.word	0x00000000


	//----- nvinfo : EIATTR_REGCOUNT
	.align		4
.L_3:
        /*0018*/ 	.byte	0x04, 0x2f
        /*001a*/ 	.short	(.L_5 - .L_4)
	.align		4
.L_4:
        /*001c*/ 	.word	index@(_Z17matrixMultiplyPTBPfS_S_i4dim3)
        /*0020*/ 	.word	0x00000020


	//----- nvinfo : EIATTR_FRAME_SIZE
	.align		4
.L_5:
        /*0024*/ 	.byte	0x04, 0x11
        /*0026*/ 	.short	(.L_7 - .L_6)
	.align		4
.L_6:
        /*0028*/ 	.word	index@(_Z17matrixMultiplyPTBPfS_S_i4dim3)
        /*002c*/ 	.word	0x00000000


	//----- nvinfo : EIATTR_MIN_STACK_SIZE
	.align		4
.L_7:
        /*0030*/ 	.byte	0x04, 0x12
        /*0032*/ 	.short	(.L_9 - .L_8)
	.align		4
.L_8:
        /*0034*/ 	.word	index@(_Z17matrixMultiplyPTBPfS_S_i4dim3)
        /*0038*/ 	.word	0x00000000


	//----- nvinfo : EIATTR_MIN_STACK_SIZE
	.align		4
.L_9:
        /*003c*/ 	.byte	0x04, 0x12
        /*003e*/ 	.short	(.L_11 - .L_10)
	.align		4
.L_10:
        /*0040*/ 	.word	index@(_Z14matrixMultiplyPfS_S_i)
        /*0044*/ 	.word	0x00000000
.L_11:


//--------------------- .nv.compat                --------------------------
	.section	.nv.compat,"",@"SHT_CUDA_COMPAT_INFO"
	.align	4
        /*0000*/ 	.byte	0x02, 0x09, 0x00, 0x00, 0x02, 0x02, 0x01, 0x00, 0x02, 0x05, 0x05, 0x00, 0x03, 0x07, 0x01, 0x01
        /*0010*/ 	.byte	0x02, 0x03, 0x00, 0x00, 0x02, 0x06, 0x01, 0x00, 0x04, 0x0b, 0x08, 0x00, 0x09, 0x00, 0x00, 0x00
        /*0020*/ 	.byte	0x00, 0x00, 0x00, 0x00


//--------------------- .nv.info._Z17matrixMultiplyPTBPfS_S_i4dim3 --------------------------
	.section	.nv.info._Z17matrixMultiplyPTBPfS_S_i4dim3,"",@"SHT_CUDA_INFO"
	.sectionflags	@""
	.align	4


	//----- nvinfo : EIATTR_CUDA_API_VERSION
	.align		4
        /*0000*/ 	.byte	0x04, 0x37
        /*0002*/ 	.short	(.L_13 - .L_12)
.L_12:
        /*0004*/ 	.word	0x00000082


	//----- nvinfo : EIATTR_KPARAM_INFO
	.align		4
.L_13:
        /*0008*/ 	.byte	0x04, 0x17
        /*000a*/ 	.short	(.L_15 - .L_14)
.L_14:
        /*000c*/ 	.word	0x00000000
        /*0010*/ 	.short	0x0004
        /*0012*/ 	.short	0x001c
        /*0014*/ 	.byte	0x00, 0xf0, 0x31, 0x00


	//----- nvinfo : EIATTR_KPARAM_INFO
	.align		4
.L_15:
        /*0018*/ 	.byte	0x04, 0x17
        /*001a*/ 	.short	(.L_17 - .L_16)
.L_16:
        /*001c*/ 	.word	0x00000000
        /*0020*/ 	.short	0x0003
        /*0022*/ 	.short	0x0018
        /*0024*/ 	.byte	0x00, 0xf0, 0x11, 0x00


	//----- nvinfo : EIATTR_KPARAM_INFO
	.align		4
.L_17:
        /*0028*/ 	.byte	0x04, 0x17
        /*002a*/ 	.short	(.L_19 - .L_18)
.L_18:
        /*002c*/ 	.word	0x00000000
        /*0030*/ 	.short	0x0002
        /*0032*/ 	.short	0x0010
        /*0034*/ 	.byte	0x00, 0xf5, 0x21, 0x00


	//----- nvinfo : EIATTR_KPARAM_INFO
	.align		4
.L_19:
        /*0038*/ 	.byte	0x04, 0x17
        /*003a*/ 	.short	(.L_21 - .L_20)
.L_20:
        /*003c*/ 	.word	0x00000000
        /*0040*/ 	.short	0x0001
        /*0042*/ 	.short	0x0008
        /*0044*/ 	.byte	0x00, 0xf5, 0x21, 0x00


	//----- nvinfo : EIATTR_KPARAM_INFO
	.align		4
.L_21:
        /*0048*/ 	.byte	0x04, 0x17
        /*004a*/ 	.short	(.L_23 - .L_22)
.L_22:
        /*004c*/ 	.word	0x00000000
        /*0050*/ 	.short	0x0000
        /*0052*/ 	.short	0x0000
        /*0054*/ 	.byte	0x00, 0xf5, 0x21, 0x00


	//----- nvinfo : EIATTR_SPARSE_MMA_MASK
	.align		4
.L_23:
        /*0058*/ 	.byte	0x03, 0x50
        /*005a*/ 	.short	0x0000


	//----- nvinfo : EIATTR_MAXREG_COUNT
	.align		4
        /*005c*/ 	.byte	0x03, 0x1b
        /*005e*/ 	.short	0x00ff


	//----- nvinfo : EIATTR_MERCURY_ISA_VERSION
	.align		4
        /*0060*/ 	.byte	0x03, 0x5f
        /*0062*/ 	.short	0x0101


	//----- nvinfo : EIATTR_VRC_CTA_INIT_COUNT
	.align		4
        /*0064*/ 	.byte	0x02, 0x4a
	.zero		1
	.zero		1


	//----- nvinfo : EIATTR_EXIT_INSTR_OFFSETS
	.align		4
        /*0068*/ 	.byte	0x04, 0x1c
        /*006a*/ 	.short	(.L_25 - .L_24)


	//   ....[0]....
.L_24:
        /*006c*/ 	.word	0x000001f0


	//   ....[1]....
        /*0070*/ 	.word	0x00000c70


	//   ....[2]....
        /*0074*/ 	.word	0x00001040


	//   ....[3]....
        /*0078*/ 	.word	0x00001a80


	//----- nvinfo : EIATTR_CRS_STACK_SIZE
	.align		4
.L_25:
        /*007c*/ 	.byte	0x04, 0x1e
        /*007e*/ 	.short	(.L_27 - .L_26)
.L_26:
        /*0080*/ 	.word	0x00000000


	//----- nvinfo : EIATTR_CBANK_PARAM_SIZE
	.align		4
.L_27:
        /*0084*/ 	.byte	0x03, 0x19
        /*0086*/ 	.short	0x0028


	//----- nvinfo : EIATTR_PARAM_CBANK
	.align		4
        /*0088*/ 	.byte	0x04, 0x0a
        /*008a*/ 	.short	(.L_29 - .L_28)
	.align		4
.L_28:
        /*008c*/ 	.word	index@(.nv.constant0._Z17matrixMultiplyPTBPfS_S_i4dim3)
        /*0090*/ 	.short	0x0380
        /*0092*/ 	.short	0x0028


	//----- nvinfo : EIATTR_SW_WAR
	.align		4
.L_29:
        /*0094*/ 	.byte	0x04, 0x36
        /*0096*/ 	.short	(.L_31 - .L_30)
.L_30:
        /*0098*/ 	.word	0x00000008
.L_31:


//--------------------- .nv.info._Z14matrixMultiplyPfS_S_i --------------------------
	.section	.nv.info._Z14matrixMultiplyPfS_S_i,"",@"SHT_CUDA_INFO"
	.sectionflags	@""
	.align	4


	//----- nvinfo : EIATTR_CUDA_API_VERSION
	.align		4
        /*0000*/ 	.byte	0x04, 0x37
        /*0002*/ 	.short	(.L_33 - .L_32)
.L_32:
        /*0004*/ 	.word	0x00000082


	//----- nvinfo : EIATTR_KPARAM_INFO
	.align		4
.L_33:
        /*0008*/ 	.byte	0x04, 0x17
        /*000a*/ 	.short	(.L_35 - .L_34)
.L_34:
        /*000c*/ 	.word	0x00000000
        /*0010*/ 	.short	0x0003
        /*0012*/ 	.short	0x0018
        /*0014*/ 	.byte	0x00, 0xf0, 0x11, 0x00


	//----- nvinfo : EIATTR_KPARAM_INFO
	.align		4
.L_35:
        /*0018*/ 	.byte	0x04, 0x17
        /*001a*/ 	.short	(.L_37 - .L_36)
.L_36:
        /*001c*/ 	.word	0x00000000
        /*0020*/ 	.short	0x0002
        /*0022*/ 	.short	0x0010
        /*0024*/ 	.byte	0x00, 0xf5, 0x21, 0x00


	//----- nvinfo : EIATTR_KPARAM_INFO
	.align		4
.L_37:
        /*0028*/ 	.byte	0x04, 0x17
        /*002a*/ 	.short	(.L_39 - .L_38)
.L_38:
        /*002c*/ 	.word	0x00000000
        /*0030*/ 	.short	0x0001
        /*0032*/ 	.short	0x0008
        /*0034*/ 	.byte	0x00, 0xf5, 0x21, 0x00


	//----- nvinfo : EIATTR_KPARAM_INFO
	.align		4
.L_39:
        /*0038*/ 	.byte	0x04, 0x17
        /*003a*/ 	.short	(.L_41 - .L_40)
.L_40:
        /*003c*/ 	.word	0x00000000
        /*0040*/ 	.short	0x0000
        /*0042*/ 	.short	0x0000
        /*0044*/ 	.byte	0x00, 0xf5, 0x21, 0x00


	//----- nvinfo : EIATTR_SPARSE_MMA_MASK
	.align		4
.L_41:
        /*0048*/ 	.byte	0x03, 0x50
        /*004a*/ 	.short	0x0000


	//----- nvinfo : EIATTR_MAXREG_COUNT
	.align		4
        /*004c*/ 	.byte	0x03, 0x1b
        /*004e*/ 	.short	0x00ff


	//----- nvinfo : EIATTR_MERCURY_ISA_VERSION
	.align		4
        /*0050*/ 	.byte	0x03, 0x5f
        /*0052*/ 	.short	0x0101


	//----- nvinfo : EIATTR_VRC_CTA_INIT_COUNT
	.align		4
        /*0054*/ 	.byte	0x02, 0x4a
	.zero		1
	.zero		1


	//----- nvinfo : EIATTR_EXIT_INSTR_OFFSETS
	.align		4
        /*0058*/ 	.byte	0x04, 0x1c
        /*005a*/ 	.short	(.L_43 - .L_42)


	//   ....[0]....
.L_42:
        /*005c*/ 	.word	0x000000c0


	//   ....[1]....
        /*0060*/ 	.word	0x00000a90


	//----- nvinfo : EIATTR_CBANK_PARAM_SIZE
	.align		4
.L_43:
        /*0064*/ 	.byte	0x03, 0x19
        /*0066*/ 	.short	0x001c


	//----- nvinfo : EIATTR_PARAM_CBANK
	.align		4
        /*0068*/ 	.byte	0x04, 0x0a
        /*006a*/ 	.short	(.L_45 - .L_44)
	.align		4
.L_44:
        /*006c*/ 	.word	index@(.nv.constant0._Z14matrixMultiplyPfS_S_i)
        /*0070*/ 	.short	0x0380
        /*0072*/ 	.short	0x001c


	//----- nvinfo : EIATTR_SW_WAR
	.align		4
.L_45:
        /*0074*/ 	.byte	0x04, 0x36
        /*0076*/ 	.short	(.L_47 - .L_46)
.L_46:
        /*0078*/ 	.word	0x00000008
.L_47:


//--------------------- .nv.callgraph             --------------------------
	.section	.nv.callgraph,"",@"SHT_CUDA_CALLGRAPH"
	.align	4
	.sectionentsize	8
	.align		4
        /*0000*/ 	.word	0x00000000
	.align		4
        /*0004*/ 	.word	0xffffffff
	.align		4
        /*0008*/ 	.word	0x00000000
	.align		4
        /*000c*/ 	.word	0xfffffffe
	.align		4
        /*0010*/ 	.word	0x00000000
	.align		4
        /*0014*/ 	.word	0xfffffffd
	.align		4
        /*0018*/ 	.word	0x00000000
	.align		4
        /*001c*/ 	.word	0xfffffffc


//--------------------- .text._Z17matrixMultiplyPTBPfS_S_i4dim3 --------------------------
	.section	.text._Z17matrixMultiplyPTBPfS_S_i4dim3,"ax",@progbits
	.align	128
        .global         _Z17matrixMultiplyPTBPfS_S_i4dim3
        .type           _Z17matrixMultiplyPTBPfS_S_i4dim3,@function
        .size           _Z17matrixMultiplyPTBPfS_S_i4dim3,(.L_x_17 - _Z17matrixMultiplyPTBPfS_S_i4dim3)
        .other          _Z17matrixMultiplyPTBPfS_S_i4dim3,@"STO_CUDA_ENTRY STV_DEFAULT"
_Z17matrixMultiplyPTBPfS_S_i4dim3:
.text._Z17matrixMultiplyPTBPfS_S_i4dim3:
[----:B------:R-:W-:Y:S08]  /*0000*/  LDC R1, c[0x0][0x37c] ;  /* 0x0000df00ff017b82 */ /* 0x000ff00000000800 */
[----:B------:R-:W0:Y:S01]  /*0010*/  LDC R9, c[0x0][0x370] ;  /* 0x0000dc00ff097b82 */ /* 0x000e220000000800 */
[----:B------:R-:W1:Y:S07]  /*0020*/  LDCU UR5, c[0x0][0x39c] ;  /* 0x00007380ff0577ac */ /* 0x000e6e0008000800 */
[----:B------:R-:W1:Y:S01]  /*0030*/  LDC.64 R2, c[0x0][0x3a0] ;  /* 0x0000e800ff027b82 */ /* 0x000e620000000a00 */
[----:B0-----:R-:W0:Y:S01]  /*0040*/  I2F.U32.RP R6, R9 ;  /* 0x0000000900067306 */ /* 0x001e220000209000 */
[----:B------:R-:W-:Y:S01]  /*0050*/  ISETP.NE.U32.AND P2, PT, R9, RZ, PT ;  /* 0x000000ff0900720c */ /* 0x000fe20003f45070 */
[----:B-1----:R-:W-:-:S04]  /*0060*/  IMAD R0, R2, UR5, RZ ;  /* 0x0000000502007c24 */ /* 0x002fc8000f8e02ff */
[----:B------:R-:W-:Y:S02]  /*0070*/  IMAD R2, R0, R3, RZ ;  /* 0x0000000300027224 */ /* 0x000fe400078e02ff */
[----:B------:R-:W-:Y:S01]  /*0080*/  VIADD R3, R9, 0xffffffff ;  /* 0xffffffff09037836 */ /* 0x000fe20000000000 */
[----:B0-----:R-:W0:Y:S02]  /*0090*/  MUFU.RCP R6, R6 ;  /* 0x0000000600067308 */ /* 0x001e240000001000 */
[----:B0-----:R-:W-:Y:S02]  /*00a0*/  IADD3 R5, PT, PT, R6, 0xffffffe, RZ ;  /* 0x0ffffffe06057810 */ /* 0x001fe40007ffe0ff */
[----:B------:R-:W0:Y:S04]  /*00b0*/  S2R R6, SR_CTAID.X ;  /* 0x0000000000067919 */ /* 0x000e280000002500 */
[----:B------:R-:W1:Y:S02]  /*00c0*/  F2I.FTZ.U32.TRUNC.NTZ R5, R5 ;  /* 0x0000000500057305 */ /* 0x000e64000021f000 */
[----:B-1----:R-:W-:-:S05]  /*00d0*/  IADD3 R4, PT, PT, RZ, -R5, RZ ;  /* 0x80000005ff047210 */ /* 0x002fca0007ffe0ff */
[----:B------:R-:W-:Y:S02]  /*00e0*/  IMAD R7, R4, R9, RZ ;  /* 0x0000000904077224 */ /* 0x000fe400078e02ff */
[----:B------:R-:W-:-:S05]  /*00f0*/  HFMA2 R4, -RZ, RZ, 0, 0 ;  /* 0x00000000ff047431 */ /* 0x000fca00000001ff */
[----:B------:R-:W-:Y:S01]  /*0100*/  IMAD.HI.U32 R7, R5, R7, R4 ;  /* 0x0000000705077227 */ /* 0x000fe200078e0004 */
[----:B------:R-:W-:-:S05]  /*0110*/  IADD3 R4, PT, PT, R2, R3, RZ ;  /* 0x0000000302047210 */ /* 0x000fca0007ffe0ff */
[----:B------:R-:W-:-:S04]  /*0120*/  IMAD.HI.U32 R7, R7, R4, RZ ;  /* 0x0000000407077227 */ /* 0x000fc800078e00ff */
[----:B------:R-:W-:-:S04]  /*0130*/  IMAD.MOV R5, RZ, RZ, -R7 ;  /* 0x000000ffff057224 */ /* 0x000fc800078e0a07 */
[----:B------:R-:W-:-:S05]  /*0140*/  IMAD R4, R9, R5, R4 ;  /* 0x0000000509047224 */ /* 0x000fca00078e0204 */
[----:B------:R-:W-:-:S13]  /*0150*/  ISETP.GE.U32.AND P0, PT, R4, R9, PT ;  /* 0x000000090400720c */ /* 0x000fda0003f06070 */
[-C--:B------:R-:W-:Y:S02]  /*0160*/  @P0 IADD3 R4, PT, PT, R4, -R9.reuse, RZ ;  /* 0x8000000904040210 */ /* 0x080fe40007ffe0ff */
[----:B------:R-:W-:Y:S02]  /*0170*/  @P0 IADD3 R7, PT, PT, R7, 0x1, RZ ;  /* 0x0000000107070810 */ /* 0x000fe40007ffe0ff */
[----:B------:R-:W-:Y:S02]  /*0180*/  ISETP.GE.U32.AND P1, PT, R4, R9, PT ;  /* 0x000000090400720c */ /* 0x000fe40003f26070 */
[----:B0-----:R-:W-:-:S11]  /*0190*/  ISETP.NE.AND P0, PT, R6, R3, PT ;  /* 0x000000030600720c */ /* 0x001fd60003f05270 */
[----:B------:R-:W-:Y:S01]  /*01a0*/  @P1 VIADD R7, R7, 0x1 ;  /* 0x0000000107071836 */ /* 0x000fe20000000000 */
[----:B------:R-:W-:-:S05]  /*01b0*/  @!P2 LOP3.LUT R7, RZ, R9, RZ, 0x33, !PT ;  /* 0x00000009ff07a212 */ /* 0x000fca00078e33ff */
[----:B------:R-:W-:-:S05]  /*01c0*/  IMAD R21, R7, R6, RZ ;  /* 0x0000000607157224 */ /* 0x000fca00078e02ff */
[----:B------:R-:W-:-:S04]  /*01d0*/  @P0 IADD3 R2, PT, PT, R7, R21, RZ ;  /* 0x0000001507020210 */ /* 0x000fc80007ffe0ff */
[----:B------:R-:W-:-:S13]  /*01e0*/  ISETP.GE.U32.AND P0, PT, R21, R2, PT ;  /* 0x000000021500720c */ /* 0x000fda0003f06070 */
[----:B------:R-:W-:Y:S05]  /*01f0*/  @P0 EXIT ;  /* 0x000000000000094d */ /* 0x000fea0003800000 */
[----:B------:R-:W0:Y:S01]  /*0200*/  LDCU UR4, c[0x0][0x398] ;  /* 0x00007300ff0477ac */ /* 0x000e220008000800 */
[----:B------:R-:W1:Y:S01]  /*0210*/  S2R R3, SR_TID.Y ;  /* 0x0000000000037919 */ /* 0x000e620000002200 */
[----:B------:R-:W2:Y:S01]  /*0220*/  LDCU UR9, c[0x0][0x364] ;  /* 0x00006c80ff0977ac */ /* 0x000ea20008000800 */
[----:B------:R-:W3:Y:S01]  /*0230*/  S2R R4, SR_TID.X ;  /* 0x0000000000047919 */ /* 0x000ee20000002100 */
[----:B------:R-:W4:Y:S01]  /*0240*/  LDCU.64 UR12, c[0x0][0x358] ;  /* 0x00006b00ff0c77ac */ /* 0x000f220008000a00 */
[----:B------:R-:W1:Y:S01]  /*0250*/  LDCU UR10, c[0x0][0x360] ;  /* 0x00006c00ff0a77ac */ /* 0x000e620008000800 */
[----:B0-----:R-:W-:-:S09]  /*0260*/  UISETP.GE.AND UP0, UPT, UR4, 0x1, UPT ;  /* 0x000000010400788c */ /* 0x001fd2000bf06270 */
[----:B--2-4-:R-:W-:Y:S05]  /*0270*/  BRA.U !UP0, `(.L_x_0) ;  /* 0x0000000908847547 */ /* 0x014fea000b800000 */
[----:B------:R-:W-:Y:S02]  /*0280*/  ULOP3.LUT UR8, UR4, 0x7ffffff8, URZ, 0xc0, !UPT ;  /* 0x7ffffff804087892 */ /* 0x000fe4000f8ec0ff */
[----:B------:R-:W-:Y:S02]  /*0290*/  ULOP3.LUT UR5, UR4, 0x7, URZ, 0xc0, !UPT ;  /* 0x0000000704057892 */ /* 0x000fe4000f8ec0ff */
[----:B------:R-:W-:-:S12]  /*02a0*/  UIADD3 UR7, UPT, UPT, -UR8, URZ, URZ ;  /* 0x000000ff08077290 */ /* 0x000fd8000fffe1ff */
.L_x_7:
[----:B0-----:R-:W0:Y:S01]  /*02b0*/  I2F.U32.RP R5, R0 ;  /* 0x0000000000057306 */ /* 0x001e220000209000 */
[----:B------:R-:W2:Y:S01]  /*02c0*/  LDC.64 R6, c[0x0][0x398] ;  /* 0x0000e600ff067b82 */ /* 0x000ea20000000a00 */
[----:B------:R-:W-:Y:S01]  /*02d0*/  IMAD.MOV R13, RZ, RZ, -R0 ;  /* 0x000000ffff0d7224 */ /* 0x000fe200078e0a00 */
[----:B------:R-:W-:Y:S01]  /*02e0*/  ISETP.NE.U32.AND P1, PT, R0, RZ, PT ;  /* 0x000000ff0000720c */ /* 0x000fe20003f25070 */
[----:B------:R-:W-:Y:S04]  /*02f0*/  BSSY.RECONVERGENT B0, `(.L_x_1) ;  /* 0x0000095000007945 */ /* 0x000fe80003800200 */
[----:B0-----:R-:W0:Y:S08]  /*0300*/  MUFU.RCP R5, R5 ;  /* 0x0000000500057308 */ /* 0x001e300000001000 */
[----:B--2---:R-:W2:Y:S01]  /*0310*/  I2F.U32.RP R11, R7 ;  /* 0x00000007000b7306 */ /* 0x004ea20000209000 */
[----:B------:R-:W-:-:S02]  /*0320*/  ISETP.NE.U32.AND P2, PT, R7, RZ, PT ;  /* 0x000000ff0700720c */ /* 0x000fc40003f45070 */
[----:B0-----:R-:W-:-:S05]  /*0330*/  IADD3 R8, PT, PT, R5, 0xffffffe, RZ ;  /* 0x0ffffffe05087810 */ /* 0x001fca0007ffe0ff */
[----:B------:R0:W4:Y:S08]  /*0340*/  F2I.FTZ.U32.TRUNC.NTZ R9, R8 ;  /* 0x0000000800097305 */ /* 0x000130000021f000 */
[----:B--2---:R-:W2:Y:S01]  /*0350*/  MUFU.RCP R11, R11 ;  /* 0x0000000b000b7308 */ /* 0x004ea20000001000 */
[----:B0-----:R-:W-:Y:S01]  /*0360*/  MOV R8, RZ ;  /* 0x000000ff00087202 */ /* 0x001fe20000000f00 */
[----:B----4-:R-:W-:-:S04]  /*0370*/  IMAD R13, R13, R9, RZ ;  /* 0x000000090d0d7224 */ /* 0x010fc800078e02ff */
[----:B------:R-:W-:-:S06]  /*0380*/  IMAD.HI.U32 R10, R9, R13, R8 ;  /* 0x0000000d090a7227 */ /* 0x000fcc00078e0008 */
[----:B------:R-:W-:-:S04]  /*0390*/  IMAD.HI.U32 R10, R10, R21, RZ ;  /* 0x000000150a0a7227 */ /* 0x000fc800078e00ff */
[----:B--2---:R-:W-:Y:S01]  /*03a0*/  VIADD R8, R11, 0xffffffe ;  /* 0x0ffffffe0b087836 */ /* 0x004fe20000000000 */
[----:B------:R-:W-:-:S03]  /*03b0*/  IADD3 R10, PT, PT, -R10, RZ, RZ ;  /* 0x000000ff0a0a7210 */ /* 0x000fc60007ffe1ff */
[----:B------:R0:W2:Y:S02]  /*03c0*/  F2I.FTZ.U32.TRUNC.NTZ R9, R8 ;  /* 0x0000000800097305 */ /* 0x0000a4000021f000 */
[----:B------:R-:W-:-:S05]  /*03d0*/  IMAD R5, R0, R10, R21 ;  /* 0x0000000a00057224 */ /* 0x000fca00078e0215 */
[----:B------:R-:W-:Y:S01]  /*03e0*/  ISETP.GE.U32.AND P0, PT, R5, R0, PT ;  /* 0x000000000500720c */ /* 0x000fe20003f06070 */
[----:B0-----:R-:W-:Y:S01]  /*03f0*/  HFMA2 R8, -RZ, RZ, 0, 0 ;  /* 0x00000000ff087431 */ /* 0x001fe200000001ff */
[----:B--2---:R-:W-:-:S11]  /*0400*/  IADD3 R10, PT, PT, RZ, -R9, RZ ;  /* 0x80000009ff0a7210 */ /* 0x004fd60007ffe0ff */
[----:B------:R-:W-:Y:S01]  /*0410*/  @P0 IADD3 R5, PT, PT, -R0, R5, RZ ;  /* 0x0000000500050210 */ /* 0x000fe20007ffe1ff */
[----:B------:R-:W-:-:S03]  /*0420*/  IMAD R11, R10, R7, RZ ;  /* 0x000000070a0b7224 */ /* 0x000fc600078e02ff */
[----:B------:R-:W-:Y:S01]  /*0430*/  ISETP.GE.U32.AND P0, PT, R5, R0, PT ;  /* 0x000000000500720c */ /* 0x000fe20003f06070 */
[----:B------:R-:W-:-:S12]  /*0440*/  IMAD.HI.U32 R10, R9, R11, R8 ;  /* 0x0000000b090a7227 */ /* 0x000fd800078e0008 */
[----:B------:R-:W-:Y:S01]  /*0450*/  @P0 IMAD.IADD R5, R5, 0x1, -R0 ;  /* 0x0000000105050824 */ /* 0x000fe200078e0a00 */
[----:B------:R-:W-:-:S05]  /*0460*/  @!P1 LOP3.LUT R5, RZ, R0, RZ, 0x33, !PT ;  /* 0x00000000ff059212 */ /* 0x000fca00078e33ff */
[----:B------:R-:W-:-:S05]  /*0470*/  IMAD.HI.U32 R10, R10, R5, RZ ;  /* 0x000000050a0a7227 */ /* 0x000fca00078e00ff */
[----:B------:R-:W-:-:S05]  /*0480*/  IADD3 R8, PT, PT, -R10, RZ, RZ ;  /* 0x000000ff0a087210 */ /* 0x000fca0007ffe1ff */
[----:B------:R-:W-:-:S05]  /*0490*/  IMAD R8, R7, R8, R5 ;  /* 0x0000000807087224 */ /* 0x000fca00078e0205 */
[----:B------:R-:W-:-:S13]  /*04a0*/  ISETP.GE.U32.AND P0, PT, R8, R7, PT ;  /* 0x000000070800720c */ /* 0x000fda0003f06070 */
[----:B------:R-:W-:Y:S01]  /*04b0*/  @P0 IMAD.IADD R8, R8, 0x1, -R7 ;  /* 0x0000000108080824 */ /* 0x000fe200078e0a07 */
[----:B------:R-:W-:-:S04]  /*04c0*/  @P0 IADD3 R10, PT, PT, R10, 0x1, RZ ;  /* 0x000000010a0a0810 */ /* 0x000fc80007ffe0ff */
[----:B------:R-:W-:-:S13]  /*04d0*/  ISETP.GE.U32.AND P1, PT, R8, R7, PT ;  /* 0x000000070800720c */ /* 0x000fda0003f26070 */
[----:B------:R-:W-:Y:S02]  /*04e0*/  @P1 IADD3 R10, PT, PT, R10, 0x1, RZ ;  /* 0x000000010a0a1810 */ /* 0x000fe40007ffe0ff */
[----:B------:R-:W-:-:S05]  /*04f0*/  @!P2 LOP3.LUT R10, RZ, R7, RZ, 0x33, !PT ;  /* 0x00000007ff0aa212 */ /* 0x000fca00078e33ff */
[----:B------:R-:W-:-:S04]  /*0500*/  IMAD.MOV R8, RZ, RZ, -R10 ;  /* 0x000000ffff087224 */ /* 0x000fc800078e0a0a */
[----:B------:R-:W-:Y:S02]  /*0510*/  IMAD R7, R7, R8, R5 ;  /* 0x0000000807077224 */ /* 0x000fe400078e0205 */
[----:B-1----:R-:W-:Y:S02]  /*0520*/  IMAD R5, R10, UR9, R3 ;  /* 0x000000090a057c24 */ /* 0x002fe4000f8e0203 */
[----:B---3--:R-:W-:-:S05]  /*0530*/  IMAD R7, R7, UR10, R4 ;  /* 0x0000000a07077c24 */ /* 0x008fca000f8e0204 */
[----:B------:R-:W-:-:S04]  /*0540*/  VIMNMX R9, PT, PT, R5, R7, !PT ;  /* 0x0000000705097248 */ /* 0x000fc80007fe0100 */
[----:B------:R-:W-:-:S13]  /*0550*/  ISETP.GE.AND P0, PT, R9, R6, PT ;  /* 0x000000060900720c */ /* 0x000fda0003f06270 */
[----:B------:R-:W-:Y:S05]  /*0560*/  @P0 BRA `(.L_x_2) ;  /* 0x0000000400b40947 */ /* 0x000fea0003800000 */
[----:B------:R-:W-:Y:S01]  /*0570*/  IADD3 R8, PT, PT, R6, -0x1, RZ ;  /* 0xffffffff06087810 */ /* 0x000fe20007ffe0ff */
[----:B------:R-:W-:Y:S01]  /*0580*/  IMAD.MOV.U32 R16, RZ, RZ, RZ ;  /* 0x000000ffff107224 */ /* 0x000fe200078e00ff */
[----:B------:R-:W-:Y:S02]  /*0590*/  MOV R23, RZ ;  /* 0x000000ff00177202 */ /* 0x000fe40000000f00 */
[----:B------:R-:W-:-:S13]  /*05a0*/  ISETP.GE.U32.AND P0, PT, R8, 0x7, PT ;  /* 0x000000070800780c */ /* 0x000fda0003f06070 */
[----:B------:R-:W-:Y:S05]  /*05b0*/  @!P0 BRA `(.L_x_3) ;  /* 0x0000000000b48947 */ /* 0x000fea0003800000 */
[----:B------:R-:W-:Y:S01]  /*05c0*/  MOV R23, RZ ;  /* 0x000000ff00177202 */ /* 0x000fe20000000f00 */
[----:B------:R-:W-:Y:S01]  /*05d0*/  UMOV UR4, URZ ;  /* 0x000000ff00047c82 */ /* 0x000fe20008000000 */
[----:B------:R-:W-:-:S05]  /*05e0*/  UMOV UR6, UR7 ;  /* 0x0000000700067c82 */ /* 0x000fca0008000000 */
.L_x_4:
[----:B------:R-:W0:Y:S01]  /*05f0*/  LDC.64 R14, c[0x0][0x388] ;  /* 0x0000e200ff0e7b82 */ /* 0x000e220000000a00 */
[----:B------:R-:W-:-:S07]  /*0600*/  IMAD R11, R6, UR4, R7 ;  /* 0x00000004060b7c24 */ /* 0x000fce000f8e0207 */
[----:B------:R-:W1:Y:S01]  /*0610*/  LDC.64 R8, c[0x0][0x380] ;  /* 0x0000e000ff087b82 */ /* 0x000e620000000a00 */
[----:B0-----:R-:W-:-:S04]  /*0620*/  IMAD.WIDE R14, R11, 0x4, R14 ;  /* 0x000000040b0e7825 */ /* 0x001fc800078e020e */
[----:B------:R-:W-:Y:S01]  /*0630*/  IMAD R11, R5, R6, UR4 ;  /* 0x00000004050b7e24 */ /* 0x000fe2000f8e0206 */
[----:B------:R0:W2:Y:S01]  /*0640*/  LDG.E R20, desc[UR12][R14.64] ;  /* 0x0000000c0e147981 */ /* 0x0000a2000c1e1900 */
[----:B------:R-:W-:-:S04]  /*0650*/  IMAD.WIDE.U32 R16, R6, 0x4, R14 ;  /* 0x0000000406107825 */ /* 0x000fc800078e000e */
[----:B-1----:R-:W-:Y:S01]  /*0660*/  IMAD.WIDE R8, R11, 0x4, R8 ;  /* 0x000000040b087825 */ /* 0x002fe200078e0208 */
[----:B------:R1:W3:Y:S03]  /*0670*/  LDG.E R24, desc[UR12][R16.64] ;  /* 0x0000000c10187981 */ /* 0x0002e6000c1e1900 */
[C---:B------:R-:W-:Y:S01]  /*0680*/  IMAD.WIDE.U32 R10, R6.reuse, 0x4, R16 ;  /* 0x00000004060a7825 */ /* 0x040fe200078e0010 */
[----:B------:R-:W2:Y:S04]  /*0690*/  LDG.E R22, desc[UR12][R8.64] ;  /* 0x0000000c08167981 */ /* 0x000ea8000c1e1900 */
[----:B------:R-:W3:Y:S01]  /*06a0*/  LDG.E R25, desc[UR12][R8.64+0x4] ;  /* 0x0000040c08197981 */ /* 0x000ee2000c1e1900 */
[----:B------:R-:W-:-:S03]  /*06b0*/  IMAD.WIDE.U32 R12, R6, 0x4, R10 ;  /* 0x00000004060c7825 */ /* 0x000fc600078e000a */
[----:B------:R4:W5:Y:S01]  /*06c0*/  LDG.E R27, desc[UR12][R10.64] ;  /* 0x0000000c0a1b7981 */ /* 0x000962000c1e1900 */
[----:B0-----:R-:W-:-:S03]  /*06d0*/  IMAD.WIDE.U32 R14, R6, 0x4, R12 ;  /* 0x00000004060e7825 */ /* 0x001fc600078e000c */
[----:B------:R-:W5:Y:S04]  /*06e0*/  LDG.E R26, desc[UR12][R8.64+0x8] ;  /* 0x0000080c081a7981 */ /* 0x000f68000c1e1900 */
[----:B------:R-:W5:Y:S01]  /*06f0*/  LDG.E R13, desc[UR12][R12.64] ;  /* 0x0000000c0c0d7981 */ /* 0x000f62000c1e1900 */
[----:B------:R-:W-:-:S03]  /*0700*/  IMAD.WIDE.U32 R18, R6, 0x4, R14 ;  /* 0x0000000406127825 */ /* 0x000fc600078e000e */
[----:B------:R-:W5:Y:S01]  /*0710*/  LDG.E R28, desc[UR12][R8.64+0xc] ;  /* 0x00000c0c081c7981 */ /* 0x000f62000c1e1900 */
[----:B-1----:R-:W-:-:S03]  /*0720*/  IMAD.WIDE.U32 R16, R6, 0x4, R18 ;  /* 0x0000000406107825 */ /* 0x002fc600078e0012 */
[----:B------:R-:W5:Y:S04]  /*0730*/  LDG.E R15, desc[UR12][R14.64] ;  /* 0x0000000c0e0f7981 */ /* 0x000f68000c1e1900 */
[----:B------:R-:W5:Y:S01]  /*0740*/  LDG.E R12, desc[UR12][R8.64+0x10] ;  /* 0x0000100c080c7981 */ /* 0x000f62000c1e1900 */
[----:B----4-:R-:W-:-:S03]  /*0750*/  IMAD.WIDE.U32 R10, R6, 0x4, R16 ;  /* 0x00000004060a7825 */ /* 0x010fc600078e0010 */
[----:B------:R-:W4:Y:S04]  /*0760*/  LDG.E R29, desc[UR12][R18.64] ;  /* 0x0000000c121d7981 */ /* 0x000f28000c1e1900 */
[----:B------:R-:W4:Y:S04]  /*0770*/  LDG.E R14, desc[UR12][R8.64+0x18] ;  /* 0x0000180c080e7981 */ /* 0x000f28000c1e1900 */
[----:B------:R-:W4:Y:S04]  /*0780*/  LDG.E R10, desc[UR12][R10.64] ;  /* 0x0000000c0a0a7981 */ /* 0x000f28000c1e1900 */
[----:B------:R-:W4:Y:S04]  /*0790*/  LDG.E R18, desc[UR12][R8.64+0x14] ;  /* 0x0000140c08127981 */ /* 0x000f28000c1e1900 */
[----:B------:R-:W4:Y:S04]  /*07a0*/  LDG.E R19, desc[UR12][R8.64+0x1c] ;  /* 0x00001c0c08137981 */ /* 0x000f28000c1e1900 */
[----:B------:R-:W4:Y:S01]  /*07b0*/  LDG.E R9, desc[UR12][R16.64] ;  /* 0x0000000c10097981 */ /* 0x000f22000c1e1900 */
[----:B------:R-:W-:-:S04]  /*07c0*/  UIADD3 UR6, UPT, UPT, UR6, 0x8, URZ ;  /* 0x0000000806067890 */ /* 0x000fc8000fffe0ff */
[----:B------:R-:W-:Y:S02]  /*07d0*/  UISETP.NE.AND UP0, UPT, UR6, URZ, UPT ;  /* 0x000000ff0600728c */ /* 0x000fe4000bf05270 */
[----:B------:R-:W-:Y:S01]  /*07e0*/  UIADD3 UR4, UPT, UPT, UR4, 0x8, URZ ;  /* 0x0000000804047890 */ /* 0x000fe2000fffe0ff */
[----:B--2---:R-:W-:-:S04]  /*07f0*/  FFMA R20, R22, R20, R23 ;  /* 0x0000001416147223 */ /* 0x004fc80000000017 */
[----:B---3--:R-:W-:-:S04]  /*0800*/  FFMA R25, R25, R24, R20 ;  /* 0x0000001819197223 */ /* 0x008fc80000000014 */
[----:B-----5:R-:W-:-:S04]  /*0810*/  FFMA R25, R26, R27, R25 ;  /* 0x0000001b1a197223 */ /* 0x020fc80000000019 */
[----:B------:R-:W-:-:S04]  /*0820*/  FFMA R13, R28, R13, R25 ;  /* 0x0000000d1c0d7223 */ /* 0x000fc80000000019 */
[----:B------:R-:W-:-:S04]  /*0830*/  FFMA R13, R12, R15, R13 ;  /* 0x0000000f0c0d7223 */ /* 0x000fc8000000000d */
[----:B----4-:R-:W-:-:S04]  /*0840*/  FFMA R13, R18, R29, R13 ;  /* 0x0000001d120d7223 */ /* 0x010fc8000000000d */
[----:B------:R-:W-:-:S04]  /*0850*/  FFMA R14, R14, R9, R13 ;  /* 0x000000090e0e7223 */ /* 0x000fc8000000000d */
[----:B------:R-:W-:Y:S01]  /*0860*/  FFMA R23, R19, R10, R14 ;  /* 0x0000000a13177223 */ /* 0x000fe2000000000e */
[----:B------:R-:W-:Y:S06]  /*0870*/  BRA.U UP0, `(.L_x_4) ;  /* 0xfffffffd005c7547 */ /* 0x000fec000b83ffff */
[----:B------:R-:W-:-:S07]  /*0880*/  MOV R16, UR8 ;  /* 0x0000000800107c02 */ /* 0x000fce0008000f00 */
.L_x_3:
[----:B------:R-:W-:-:S09]  /*0890*/  UISETP.NE.AND UP0, UPT, UR5, URZ, UPT ;  /* 0x000000ff0500728c */ /* 0x000fd2000bf05270 */
[----:B------:R-:W-:Y:S05]  /*08a0*/  BRA.U !UP0, `(.L_x_5) ;  /* 0x0000000108d47547 */ /* 0x000fea000b800000 */
[----:B------:R-:W-:Y:S01]  /*08b0*/  UIADD3 UR4, UPT, UPT, UR5, -0x1, URZ ;  /* 0xffffffff05047890 */ /* 0x000fe2000fffe0ff */
[----:B------:R-:W-:-:S03]  /*08c0*/  LOP3.LUT P0, R17, R6, 0x3, RZ, 0xc0, !PT ;  /* 0x0000000306117812 */ /* 0x000fc6000780c0ff */
[----:B------:R-:W-:-:S09]  /*08d0*/  UISETP.GE.U32.AND UP0, UPT, UR4, 0x3, UPT ;  /* 0x000000030400788c */ /* 0x000fd2000bf06070 */
[----:B------:R-:W-:Y:S05]  /*08e0*/  BRA.U !UP0, `(.L_x_6) ;  /* 0x0000000108587547 */ /* 0x000fea000b800000 */
[----:B------:R-:W0:Y:S01]  /*08f0*/  LDC.64 R10, c[0x0][0x388] ;  /* 0x0000e200ff0a7b82 */ /* 0x000e220000000a00 */
[----:B------:R-:W-:-:S07]  /*0900*/  IMAD R13, R16, R6, R7 ;  /* 0x00000006100d7224 */ /* 0x000fce00078e0207 */
[----:B------:R-:W1:Y:S01]  /*0910*/  LDC.64 R8, c[0x0][0x380] ;  /* 0x0000e000ff087b82 */ /* 0x000e620000000a00 */
[----:B0-----:R-:W-:-:S04]  /*0920*/  IMAD.WIDE R10, R13, 0x4, R10 ;  /* 0x000000040d0a7825 */ /* 0x001fc800078e020a */
[----:B------:R-:W-:-:S04]  /*0930*/  IMAD R13, R5, R6, R16 ;  /* 0x00000006050d7224 */ /* 0x000fc800078e0210 */
[----:B-1----:R-:W-:-:S04]  /*0940*/  IMAD.WIDE R8, R13, 0x4, R8 ;  /* 0x000000040d087825 */ /* 0x002fc800078e0208 */
[C---:B------:R-:W-:Y:S01]  /*0950*/  IMAD.WIDE.U32 R12, R6.reuse, 0x4, R10 ;  /* 0x00000004060c7825 */ /* 0x040fe200078e000a */
[----:B------:R-:W2:Y:S04]  /*0960*/  LDG.E R20, desc[UR12][R8.64] ;  /* 0x0000000c08147981 */ /* 0x000ea8000c1e1900 */
[----:B------:R-:W2:Y:S01]  /*0970*/  LDG.E R10, desc[UR12][R10.64] ;  /* 0x0000000c0a0a7981 */ /* 0x000ea2000c1e1900 */
[----:B------:R-:W-:-:S03]  /*0980*/  IMAD.WIDE.U32 R14, R6, 0x4, R12 ;  /* 0x00000004060e7825 */ /* 0x000fc600078e000c */
[----:B------:R-:W3:Y:S04]  /*0990*/  LDG.E R12, desc[UR12][R12.64] ;  /* 0x0000000c0c0c7981 */ /* 0x000ee8000c1e1900 */
[----:B------:R-:W3:Y:S01]  /*09a0*/  LDG.E R25, desc[UR12][R8.64+0x4] ;  /* 0x0000040c08197981 */ /* 0x000ee2000c1e1900 */
[----:B------:R-:W-:-:S03]  /*09b0*/  IMAD.WIDE.U32 R18, R6, 0x4, R14 ;  /* 0x0000000406127825 */ /* 0x000fc600078e000e */
[----:B------:R-:W4:Y:S04]  /*09c0*/  LDG.E R22, desc[UR12][R14.64] ;  /* 0x0000000c0e167981 */ /* 0x000f28000c1e1900 */
[----:B------:R-:W4:Y:S04]  /*09d0*/  LDG.E R27, desc[UR12][R8.64+0x8] ;  /* 0x0000080c081b7981 */ /* 0x000f28000c1e1900 */
[----:B------:R-:W5:Y:S04]  /*09e0*/  LDG.E R29, desc[UR12][R8.64+0xc] ;  /* 0x00000c0c081d7981 */ /* 0x000f68000c1e1900 */
[----:B------:R-:W5:Y:S01]  /*09f0*/  LDG.E R18, desc[UR12][R18.64] ;  /* 0x0000000c12127981 */ /* 0x000f62000c1e1900 */
[----:B------:R-:W-:-:S02]  /*0a00*/  VIADD R16, R16, 0x4 ;  /* 0x0000000410107836 */ /* 0x000fc40000000000 */
[----:B--2---:R-:W-:-:S04]  /*0a10*/  FFMA R20, R20, R10, R23 ;  /* 0x0000000a14147223 */ /* 0x004fc80000000017 */
[----:B---3--:R-:W-:-:S04]  /*0a20*/  FFMA R20, R25, R12, R20 ;  /* 0x0000000c19147223 */ /* 0x008fc80000000014 */
[----:B----4-:R-:W-:-:S04]  /*0a30*/  FFMA R20, R27, R22, R20 ;  /* 0x000000161b147223 */ /* 0x010fc80000000014 */
[----:B-----5:R-:W-:-:S07]  /*0a40*/  FFMA R23, R29, R18, R20 ;  /* 0x000000121d177223 */ /* 0x020fce0000000014 */
.L_x_6:
[----:B------:R-:W-:Y:S05]  /*0a50*/  @!P0 BRA `(.L_x_5) ;  /* 0x0000000000688947 */ /* 0x000fea0003800000 */
[----:B------:R-:W0:Y:S01]  /*0a60*/  LDC.64 R12, c[0x0][0x388] ;  /* 0x0000e200ff0c7b82 */ /* 0x000e220000000a00 */
[----:B------:R-:W-:Y:S02]  /*0a70*/  ISETP.NE.AND P0, PT, R17, 0x1, PT ;  /* 0x000000011100780c */ /* 0x000fe40003f05270 */
[----:B------:R-:W-:-:S04]  /*0a80*/  LOP3.LUT R17, R6, 0x1, RZ, 0xc0, !PT ;  /* 0x0000000106117812 */ /* 0x000fc800078ec0ff */
[----:B------:R-:W-:Y:S01]  /*0a90*/  ISETP.NE.U32.AND P1, PT, R17, 0x1, PT ;  /* 0x000000011100780c */ /* 0x000fe20003f25070 */
[----:B------:R-:W1:Y:S06]  /*0aa0*/  LDC.64 R14, c[0x0][0x380] ;  /* 0x0000e000ff0e7b82 */ /* 0x000e6c0000000a00 */
[CC--:B------:R-:W-:Y:S02]  /*0ab0*/  @P0 IMAD R19, R16.reuse, R6.reuse, R7 ;  /* 0x0000000610130224 */ /* 0x0c0fe400078e0207 */
[----:B------:R-:W2:Y:S01]  /*0ac0*/  LDC.64 R8, c[0x0][0x380] ;  /* 0x0000e000ff087b82 */ /* 0x000ea20000000a00 */
[----:B------:R-:W-:Y:S01]  /*0ad0*/  @P0 IMAD R17, R5, R6, R16 ;  /* 0x0000000605110224 */ /* 0x000fe200078e0210 */
[----:B------:R-:W-:-:S05]  /*0ae0*/  @P0 IADD3 R16, PT, PT, R16, 0x2, RZ ;  /* 0x0000000210100810 */ /* 0x000fca0007ffe0ff */
[----:B------:R-:W-:Y:S01]  /*0af0*/  @!P1 IMAD R25, R16, R6, R7 ;  /* 0x0000000610199224 */ /* 0x000fe200078e0207 */
[----:B------:R-:W3:Y:S01]  /*0b00*/  LDC.64 R10, c[0x0][0x388] ;  /* 0x0000e200ff0a7b82 */ /* 0x000ee20000000a00 */
[----:B0-----:R-:W-:-:S04]  /*0b10*/  @P0 IMAD.WIDE R12, R19, 0x4, R12 ;  /* 0x00000004130c0825 */ /* 0x001fc800078e020c */
[----:B------:R-:W-:Y:S01]  /*0b20*/  @!P1 IMAD R19, R5, R6, R16 ;  /* 0x0000000605139224 */ /* 0x000fe200078e0210 */
[----:B------:R-:W4:Y:S01]  /*0b30*/  @P0 LDG.E R18, desc[UR12][R12.64] ;  /* 0x0000000c0c120981 */ /* 0x000f22000c1e1900 */
[----:B-1----:R-:W-:-:S04]  /*0b40*/  @P0 IMAD.WIDE R14, R17, 0x4, R14 ;  /* 0x00000004110e0825 */ /* 0x002fc800078e020e */
[----:B------:R-:W-:Y:S01]  /*0b50*/  @P0 IMAD.WIDE.U32 R16, R6, 0x4, R12 ;  /* 0x0000000406100825 */ /* 0x000fe200078e000c */
[----:B------:R-:W4:Y:S03]  /*0b60*/  @P0 LDG.E R20, desc[UR12][R14.64] ;  /* 0x0000000c0e140981 */ /* 0x000f26000c1e1900 */
[----:B--2---:R-:W-:Y:S01]  /*0b70*/  @!P1 IMAD.WIDE R8, R19, 0x4, R8 ;  /* 0x0000000413089825 */ /* 0x004fe200078e0208 */
[----:B------:R-:W2:Y:S04]  /*0b80*/  @P0 LDG.E R27, desc[UR12][R14.64+0x4] ;  /* 0x0000040c0e1b0981 */ /* 0x000ea8000c1e1900 */
[----:B------:R-:W2:Y:S01]  /*0b90*/  @P0 LDG.E R16, desc[UR12][R16.64] ;  /* 0x0000000c10100981 */ /* 0x000ea2000c1e1900 */
[----:B---3--:R-:W-:-:S03]  /*0ba0*/  @!P1 IMAD.WIDE R10, R25, 0x4, R10 ;  /* 0x00000004190a9825 */ /* 0x008fc600078e020a */
[----:B------:R-:W3:Y:S04]  /*0bb0*/  @!P1 LDG.E R8, desc[UR12][R8.64] ;  /* 0x0000000c08089981 */ /* 0x000ee8000c1e1900 */
[----:B------:R-:W3:Y:S01]  /*0bc0*/  @!P1 LDG.E R10, desc[UR12][R10.64] ;  /* 0x0000000c0a0a9981 */ /* 0x000ee2000c1e1900 */
[----:B----4-:R-:W-:-:S04]  /*0bd0*/  @P0 FFMA R18, R20, R18, R23 ;  /* 0x0000001214120223 */ /* 0x010fc80000000017 */
[----:B--2---:R-:W-:-:S04]  /*0be0*/  @P0 FFMA R23, R27, R16, R18 ;  /* 0x000000101b170223 */ /* 0x004fc80000000012 */
[----:B---3--:R-:W-:-:S07]  /*0bf0*/  @!P1 FFMA R23, R8, R10, R23 ;  /* 0x0000000a08179223 */ /* 0x008fce0000000017 */
.L_x_5:
[----:B------:R-:W0:Y:S01]  /*0c00*/  LDC.64 R8, c[0x0][0x390] ;  /* 0x0000e400ff087b82 */ /* 0x000e220000000a00 */
[----:B------:R-:W-:-:S04]  /*0c10*/  IMAD R7, R5, R6, R7 ;  /* 0x0000000605077224 */ /* 0x000fc800078e0207 */
[----:B0-----:R-:W-:-:S05]  /*0c20*/  IMAD.WIDE R6, R7, 0x4, R8 ;  /* 0x0000000407067825 */ /* 0x001fca00078e0208 */
[----:B------:R0:W-:Y:S02]  /*0c30*/  STG.E desc[UR12][R6.64], R23 ;  /* 0x0000001706007986 */ /* 0x0001e4000c10190c */
.L_x_2:
[----:B------:R-:W-:Y:S05]  /*0c40*/  BSYNC.RECONVERGENT B0 ;  /* 0x0000000000007941 */ /* 0x000fea0003800200 */
.L_x_1:
[----:B------:R-:W-:-:S04]  /*0c50*/  IADD3 R21, PT, PT, R21, 0x1, RZ ;  /* 0x0000000115157810 */ /* 0x000fc80007ffe0ff */
[----:B------:R-:W-:-:S13]  /*0c60*/  ISETP.NE.AND P0, PT, R21, R2, PT ;  /* 0x000000021500720c */ /* 0x000fda0003f05270 */
[----:B------:R-:W-:Y:S05]  /*0c70*/  @!P0 EXIT ;  /* 0x000000000000894d */ /* 0x000fea0003800000 */
[----:B------:R-:W-:Y:S05]  /*0c80*/  BRA `(.L_x_7) ;  /* 0xfffffff400887947 */ /* 0x000fea000383ffff */
.L_x_0:
[C---:B------:R-:W-:Y:S01]  /*0c90*/  IMAD.IADD R5, R2.reuse, 0x1, -R21 ;  /* 0x0000000102057824 */ /* 0x040fe200078e0a15 */
[----:B------:R-:W-:-:S04]  /*0ca0*/  IADD3 R6, PT, PT, -R2, R21, RZ ;  /* 0x0000001502067210 */ /* 0x000fc80007ffe1ff */
[----:B------:R-:W-:Y:S02]  /*0cb0*/  LOP3.LUT P1, R5, R5, 0x3, RZ, 0xc0, !PT ;  /* 0x0000000305057812 */ /* 0x000fe4000782c0ff */
[----:B------:R-:W-:-:S11]  /*0cc0*/  ISETP.GT.U32.AND P0, PT, R6, -0x4, PT ;  /* 0xfffffffc0600780c */ /* 0x000fd60003f04070 */
[----:B------:R-:W-:Y:S05]  /*0cd0*/  @!P1 BRA `(.L_x_8) ;  /* 0x0000000000d89947 */ /* 0x000fea0003800000 */
[----:B------:R-:W0:Y:S01]  /*0ce0*/  I2F.U32.RP R11, UR5 ;  /* 0x00000005000b7d06 */ /* 0x000e220008209000 */
[----:B------:R-:W-:Y:S01]  /*0cf0*/  IADD3 R13, PT, PT, RZ, -R0, RZ ;  /* 0x80000000ff0d7210 */ /* 0x000fe20007ffe0ff */
[----:B------:R-:W2:Y:S01]  /*0d00*/  LDCU.64 UR6, c[0x0][0x398] ;  /* 0x00007300ff0677ac */ /* 0x000ea20008000a00 */
[----:B------:R-:W-:Y:S02]  /*0d10*/  ISETP.NE.U32.AND P1, PT, R0, RZ, PT ;  /* 0x000000ff0000720c */ /* 0x000fe40003f25070 */
[----:B------:R-:W-:Y:S01]  /*0d20*/  ISETP.NE.U32.AND P2, PT, RZ, UR5, PT ;  /* 0x00000005ff007c0c */ /* 0x000fe2000bf45070 */
[----:B------:R-:W-:Y:S02]  /*0d30*/  UMOV UR4, URZ ;  /* 0x000000ff00047c82 */ /* 0x000fe40008000000 */
[----:B------:R-:W4:Y:S08]  /*0d40*/  I2F.U32.RP R10, R0 ;  /* 0x00000000000a7306 */ /* 0x000f300000209000 */
[----:B0-----:R-:W0:Y:S08]  /*0d50*/  MUFU.RCP R11, R11 ;  /* 0x0000000b000b7308 */ /* 0x001e300000001000 */
[----:B----4-:R-:W4:Y:S01]  /*0d60*/  MUFU.RCP R10, R10 ;  /* 0x0000000a000a7308 */ /* 0x010f220000001000 */
[----:B0-----:R-:W-:-:S07]  /*0d70*/  IADD3 R8, PT, PT, R11, 0xffffffe, RZ ;  /* 0x0ffffffe0b087810 */ /* 0x001fce0007ffe0ff */
[----:B------:R0:W5:Y:S01]  /*0d80*/  F2I.FTZ.U32.TRUNC.NTZ R9, R8 ;  /* 0x0000000800097305 */ /* 0x000162000021f000 */
[----:B----4-:R-:W-:-:S07]  /*0d90*/  VIADD R6, R10, 0xffffffe ;  /* 0x0ffffffe0a067836 */ /* 0x010fce0000000000 */
[----:B------:R4:W1:Y:S01]  /*0da0*/  F2I.FTZ.U32.TRUNC.NTZ R7, R6 ;  /* 0x0000000600077305 */ /* 0x000862000021f000 */
[----:B0-----:R-:W-:Y:S01]  /*0db0*/  HFMA2 R8, -RZ, RZ, 0, 0 ;  /* 0x00000000ff087431 */ /* 0x001fe200000001ff */
[----:B-----5:R-:W-:Y:S01]  /*0dc0*/  IADD3 R12, PT, PT, RZ, -R9, RZ ;  /* 0x80000009ff0c7210 */ /* 0x020fe20007ffe0ff */
[----:B----4-:R-:W-:Y:S02]  /*0dd0*/  IMAD.MOV.U32 R6, RZ, RZ, RZ ;  /* 0x000000ffff067224 */ /* 0x010fe400078e00ff */
[----:B-1----:R-:W-:Y:S02]  /*0de0*/  IMAD R11, R13, R7, RZ ;  /* 0x000000070d0b7224 */ /* 0x002fe400078e02ff */
[----:B------:R-:W-:Y:S01]  /*0df0*/  IMAD R13, R12, UR5, RZ ;  /* 0x000000050c0d7c24 */ /* 0x000fe2000f8e02ff */
[----:B------:R-:W-:Y:S01]  /*0e00*/  LOP3.LUT R12, RZ, R0, RZ, 0x33, !PT ;  /* 0x00000000ff0c7212 */ /* 0x000fe200078e33ff */
[----:B------:R-:W-:Y:S01]  /*0e10*/  IMAD.HI.U32 R6, R7, R11, R6 ;  /* 0x0000000b07067227 */ /* 0x000fe200078e0006 */
[----:B------:R-:W-:-:S03]  /*0e20*/  LOP3.LUT R11, RZ, UR5, RZ, 0x33, !PT ;  /* 0x00000005ff0b7c12 */ /* 0x000fc6000f8e33ff */
[----:B--2---:R-:W-:-:S07]  /*0e30*/  IMAD.HI.U32 R14, R9, R13, R8 ;  /* 0x0000000d090e7227 */ /* 0x004fce00078e0008 */
.L_x_9:
[----:B------:R-:W-:Y:S01]  /*0e40*/  IMAD.HI.U32 R7, R6, R21, RZ ;  /* 0x0000001506077227 */ /* 0x000fe200078e00ff */
[----:B------:R-:W-:Y:S01]  /*0e50*/  UMOV UR5, UR7 ;  /* 0x0000000700057c82 */ /* 0x000fe20008000000 */
[----:B------:R-:W-:-:S03]  /*0e60*/  UIADD3 UR4, UPT, UPT, UR4, 0x1, URZ ;  /* 0x0000000104047890 */ /* 0x000fc6000fffe0ff */
[----:B------:R-:W-:-:S05]  /*0e70*/  IADD3 R7, PT, PT, -R7, RZ, RZ ;  /* 0x000000ff07077210 */ /* 0x000fca0007ffe1ff */
[----:B------:R-:W-:Y:S01]  /*0e80*/  IMAD R7, R0, R7, R21 ;  /* 0x0000000700077224 */ /* 0x000fe200078e0215 */
[----:B------:R-:W-:-:S04]  /*0e90*/  IADD3 R21, PT, PT, R21, 0x1, RZ ;  /* 0x0000000115157810 */ /* 0x000fc80007ffe0ff */
[----:B------:R-:W-:-:S13]  /*0ea0*/  ISETP.GE.U32.AND P3, PT, R7, R0, PT ;  /* 0x000000000700720c */ /* 0x000fda0003f66070 */
[----:B------:R-:W-:-:S05]  /*0eb0*/  @P3 IMAD.IADD R7, R7, 0x1, -R0 ;  /* 0x0000000107073824 */ /* 0x000fca00078e0a00 */
[----:B------:R-:W-:-:S13]  /*0ec0*/  ISETP.GE.U32.AND P3, PT, R7, R0, PT ;  /* 0x000000000700720c */ /* 0x000fda0003f66070 */
[----:B------:R-:W-:-:S04]  /*0ed0*/  @P3 IADD3 R7, PT, PT, -R0, R7, RZ ;  /* 0x0000000700073210 */ /* 0x000fc80007ffe1ff */
[----:B------:R-:W-:-:S05]  /*0ee0*/  SEL R7, R12, R7, !P1 ;  /* 0x000000070c077207 */ /* 0x000fca0004800000 */
[----:B------:R-:W-:-:S05]  /*0ef0*/  IMAD.HI.U32 R8, R14, R7, RZ ;  /* 0x000000070e087227 */ /* 0x000fca00078e00ff */
[----:B------:R-:W-:-:S05]  /*0f00*/  IADD3 R10, PT, PT, -R8, RZ, RZ ;  /* 0x000000ff080a7210 */ /* 0x000fca0007ffe1ff */
[----:B------:R-:W-:-:S05]  /*0f10*/  IMAD R9, R10, UR5, R7 ;  /* 0x000000050a097c24 */ /* 0x000fca000f8e0207 */
[----:B------:R-:W-:-:S13]  /*0f20*/  ISETP.GE.U32.AND P3, PT, R9, UR5, PT ;  /* 0x0000000509007c0c */ /* 0x000fda000bf66070 */
[----:B------:R-:W-:Y:S01]  /*0f30*/  @P3 VIADD R9, R9, -UR5 ;  /* 0x8000000509093c36 */ /* 0x000fe20008000000 */
[----:B------:R-:W-:-:S04]  /*0f40*/  @P3 IADD3 R8, PT, PT, R8, 0x1, RZ ;  /* 0x0000000108083810 */ /* 0x000fc80007ffe0ff */
[----:B------:R-:W-:-:S13]  /*0f50*/  ISETP.GE.U32.AND P4, PT, R9, UR5, PT ;  /* 0x0000000509007c0c */ /* 0x000fda000bf86070 */
[----:B------:R-:W-:-:S04]  /*0f60*/  @P4 IADD3 R8, PT, PT, R8, 0x1, RZ ;  /* 0x0000000108084810 */ /* 0x000fc80007ffe0ff */
[----:B------:R-:W-:-:S05]  /*0f70*/  SEL R8, R11, R8, !P2 ;  /* 0x000000080b087207 */ /* 0x000fca0005000000 */
[----:B------:R-:W-:-:S04]  /*0f80*/  IMAD.MOV R10, RZ, RZ, -R8 ;  /* 0x000000ffff0a7224 */ /* 0x000fc800078e0a08 */
[----:B------:R-:W-:Y:S02]  /*0f90*/  IMAD R7, R10, UR5, R7 ;  /* 0x000000050a077c24 */ /* 0x000fe4000f8e0207 */
[----:B------:R-:W-:Y:S02]  /*0fa0*/  IMAD R10, R8, UR9, R3 ;  /* 0x00000009080a7c24 */ /* 0x000fe4000f8e0203 */
[----:B---3--:R-:W-:-:S05]  /*0fb0*/  IMAD R7, R7, UR10, R4 ;  /* 0x0000000a07077c24 */ /* 0x008fca000f8e0204 */
[----:B------:R-:W-:-:S04]  /*0fc0*/  VIMNMX R8, PT, PT, R10, R7, !PT ;  /* 0x000000070a087248 */ /* 0x000fc80007fe0100 */
[----:B------:R-:W-:-:S13]  /*0fd0*/  ISETP.GE.AND P3, PT, R8, UR6, PT ;  /* 0x0000000608007c0c */ /* 0x000fda000bf66270 */
[----:B------:R-:W0:Y:S01]  /*0fe0*/  @!P3 LDC.64 R8, c[0x0][0x390] ;  /* 0x0000e400ff08bb82 */ /* 0x000e220000000a00 */
[----:B------:R-:W-:-:S04]  /*0ff0*/  @!P3 IMAD R7, R10, UR6, R7 ;  /* 0x000000060a07bc24 */ /* 0x000fc8000f8e0207 */
[----:B0-----:R-:W-:-:S05]  /*1000*/  @!P3 IMAD.WIDE R8, R7, 0x4, R8 ;  /* 0x000000040708b825 */ /* 0x001fca00078e0208 */
[----:B------:R0:W-:Y:S01]  /*1010*/  @!P3 STG.E desc[UR12][R8.64], RZ ;  /* 0x000000ff0800b986 */ /* 0x0001e2000c10190c */
[----:B------:R-:W-:-:S13]  /*1020*/  ISETP.NE.AND P3, PT, R5, UR4, PT ;  /* 0x0000000405007c0c */ /* 0x000fda000bf65270 */
[----:B0-----:R-:W-:Y:S05]  /*1030*/  @P3 BRA `(.L_x_9) ;  /* 0xfffffffc00803947 */ /* 0x001fea000383ffff */
.L_x_8:
[----:B-1----:R-:W-:Y:S05]  /*1040*/  @P0 EXIT ;  /* 0x000000000000094d */ /* 0x002fea0003800000 */
[----:B------:R-:W0:Y:S01]  /*1050*/  LDC.64 R12, c[0x0][0x398] ;  /* 0x0000e600ff0c7b82 */ /* 0x000e220000000a00 */
[----:B------:R-:W1:Y:S01]  /*1060*/  I2F.U32.RP R5, R0 ;  /* 0x0000000000057306 */ /* 0x000e620000209000 */
[----:B------:R-:W-:Y:S01]  /*1070*/  UISETP.NE.U32.AND UP0, UPT, UR5, URZ, UPT ;  /* 0x000000ff0500728c */ /* 0x000fe2000bf05070 */
[C---:B------:R-:W-:Y:S02]  /*1080*/  ISETP.NE.U32.AND P1, PT, R0.reuse, RZ, PT ;  /* 0x000000ff0000720c */ /* 0x040fe40003f25070 */
[----:B------:R-:W-:Y:S02]  /*1090*/  ISETP.NE.U32.AND P2, PT, R0, RZ, PT ;  /* 0x000000ff0000720c */ /* 0x000fe40003f45070 */
[----:B------:R-:W-:Y:S02]  /*10a0*/  LOP3.LUT R20, RZ, R0, RZ, 0x33, !PT ;  /* 0x00000000ff147212 */ /* 0x000fe400078e33ff */
[----:B------:R-:W2:Y:S01]  /*10b0*/  I2F.U32.RP R10, UR5 ;  /* 0x00000005000a7d06 */ /* 0x000ea20008209000 */
[----:B------:R-:W-:-:S07]  /*10c0*/  PLOP3.LUT P0, PT, PT, PT, UP0, 0x80, 0x8 ;  /* 0x000000000008781c */ /* 0x000fce0003f0f008 */
[----:B------:R-:W-:Y:S01]  /*10d0*/  I2F.U32.RP R16, R0 ;  /* 0x0000000000107306 */ /* 0x000fe20000209000 */
[----:B0-----:R-:W-:-:S07]  /*10e0*/  ISETP.NE.U32.AND P3, PT, R13, RZ, PT ;  /* 0x000000ff0d00720c */ /* 0x001fce0003f65070 */
[----:B------:R-:W0:Y:S08]  /*10f0*/  I2F.U32.RP R17, R13 ;  /* 0x0000000d00117306 */ /* 0x000e300000209000 */
[----:B-1----:R-:W1:Y:S08]  /*1100*/  MUFU.RCP R5, R5 ;  /* 0x0000000500057308 */ /* 0x002e700000001000 */
[----:B--2---:R-:W2:Y:S08]  /*1110*/  MUFU.RCP R10, R10 ;  /* 0x0000000a000a7308 */ /* 0x004eb00000001000 */
[----:B0-----:R-:W0:Y:S01]  /*1120*/  MUFU.RCP R17, R17 ;  /* 0x0000001100117308 */ /* 0x001e220000001000 */
[----:B-1----:R-:W-:Y:S01]  /*1130*/  IADD3 R6, PT, PT, R5, 0xffffffe, RZ ;  /* 0x0ffffffe05067810 */ /* 0x002fe20007ffe0ff */
[----:B------:R-:W-:-:S06]  /*1140*/  IMAD.MOV R5, RZ, RZ, -R0 ;  /* 0x000000ffff057224 */ /* 0x000fcc00078e0a00 */
[----:B------:R-:W1:Y:S01]  /*1150*/  MUFU.RCP R16, R16 ;  /* 0x0000001000107308 */ /* 0x000e620000001000 */
[----:B--2---:R-:W-:-:S07]  /*1160*/  VIADD R8, R10, 0xffffffe ;  /* 0x0ffffffe0a087836 */ /* 0x004fce0000000000 */
[----:B------:R2:W4:Y:S01]  /*1170*/  F2I.FTZ.U32.TRUNC.NTZ R7, R6 ;  /* 0x0000000600077305 */ /* 0x000522000021f000 */
[----:B0-----:R-:W-:Y:S02]  /*1180*/  IADD3 R11, PT, PT, R17, 0xffffffe, RZ ;  /* 0x0ffffffe110b7810 */ /* 0x001fe40007ffe0ff */
[----:B------:R-:W-:-:S05]  /*1190*/  IADD3 R17, PT, PT, RZ, -R0, RZ ;  /* 0x80000000ff117210 */ /* 0x000fca0007ffe0ff */
[----:B------:R-:W0:Y:S01]  /*11a0*/  F2I.FTZ.U32.TRUNC.NTZ R9, R8 ;  /* 0x0000000800097305 */ /* 0x000e22000021f000 */
[----:B-1----:R-:W-:Y:S01]  /*11b0*/  IADD3 R14, PT, PT, R16, 0xffffffe, RZ ;  /* 0x0ffffffe100e7810 */ /* 0x002fe20007ffe0ff */
[----:B--2---:R-:W-:Y:S02]  /*11c0*/  IMAD.MOV.U32 R6, RZ, RZ, RZ ;  /* 0x000000ffff067224 */ /* 0x004fe400078e00ff */
[----:B----4-:R-:W-:-:S04]  /*11d0*/  IMAD R5, R5, R7, RZ ;  /* 0x0000000705057224 */ /* 0x010fc800078e02ff */
[----:B------:R-:W1:Y:S01]  /*11e0*/  F2I.FTZ.U32.TRUNC.NTZ R11, R11 ;  /* 0x0000000b000b7305 */ /* 0x000e62000021f000 */
[----:B------:R-:W-:Y:S01]  /*11f0*/  IMAD.HI.U32 R6, R7, R5, R6 ;  /* 0x0000000507067227 */ /* 0x000fe200078e0006 */
[----:B0-----:R-:W-:-:S06]  /*1200*/  IADD3 R8, PT, PT, RZ, -R9, RZ ;  /* 0x80000009ff087210 */ /* 0x001fcc0007ffe0ff */
[----:B------:R0:W2:Y:S01]  /*1210*/  F2I.FTZ.U32.TRUNC.NTZ R15, R14 ;  /* 0x0000000e000f7305 */ /* 0x0000a2000021f000 */
[----:B------:R-:W-:Y:S02]  /*1220*/  IMAD R5, R8, UR5, RZ ;  /* 0x0000000508057c24 */ /* 0x000fe4000f8e02ff */
[----:B------:R-:W-:Y:S01]  /*1230*/  IMAD.MOV.U32 R8, RZ, RZ, RZ ;  /* 0x000000ffff087224 */ /* 0x000fe200078e00ff */
[----:B-1----:R-:W-:Y:S01]  /*1240*/  IADD3 R10, PT, PT, RZ, -R11, RZ ;  /* 0x8000000bff0a7210 */ /* 0x002fe20007ffe0ff */
[----:B0-----:R-:W-:Y:S02]  /*1250*/  HFMA2 R14, -RZ, RZ, 0, 0 ;  /* 0x00000000ff0e7431 */ /* 0x001fe400000001ff */
[----:B------:R-:W-:Y:S01]  /*1260*/  IMAD.HI.U32 R8, R9, R5, R8 ;  /* 0x0000000509087227 */ /* 0x000fe200078e0008 */
[----:B------:R-:W-:Y:S02]  /*1270*/  P2R R5, PR, RZ, 0x8 ;  /* 0x00000008ff057803 */ /* 0x000fe40000000000 */
[-C--:B------:R-:W-:Y:S01]  /*1280*/  LOP3.LUT R5, RZ, R13.reuse, RZ, 0x33, !PT ;  /* 0x0000000dff057212 */ /* 0x080fe200078e33ff */
[----:B------:R-:W-:Y:S01]  /*1290*/  IMAD R9, R10, R13, RZ ;  /* 0x0000000d0a097224 */ /* 0x000fe200078e02ff */
[----:B------:R-:W-:Y:S01]  /*12a0*/  MOV R10, RZ ;  /* 0x000000ff000a7202 */ /* 0x000fe20000000f00 */
[----:B--2---:R-:W-:-:S04]  /*12b0*/  IMAD R17, R17, R15, RZ ;  /* 0x0000000f11117224 */ /* 0x004fc800078e02ff */
[----:B------:R-:W-:Y:S01]  /*12c0*/  IMAD.HI.U32 R9, R11, R9, R10 ;  /* 0x000000090b097227 */ /* 0x000fe200078e000a */
[----:B------:R-:W-:Y:S02]  /*12d0*/  LOP3.LUT R10, RZ, R0, RZ, 0x33, !PT ;  /* 0x00000000ff0a7212 */ /* 0x000fe400078e33ff */
[----:B------:R-:W-:Y:S01]  /*12e0*/  LOP3.LUT R11, RZ, UR5, RZ, 0x33, !PT ;  /* 0x00000005ff0b7c12 */ /* 0x000fe2000f8e33ff */
[----:B------:R-:W-:-:S07]  /*12f0*/  IMAD.HI.U32 R7, R15, R17, R14 ;  /* 0x000000110f077227 */ /* 0x000fce00078e000e */
.L_x_10:
[----:B------:R-:W-:Y:S01]  /*1300*/  IMAD.HI.U32 R6, R6, R21, RZ ;  /* 0x0000001506067227 */ /* 0x000fe200078e00ff */
[C---:B0-----:R-:W-:Y:S02]  /*1310*/  IADD3 R23, PT, PT, R21.reuse, 0x3, RZ ;  /* 0x0000000315177810 */ /* 0x041fe40007ffe0ff */
[C---:B------:R-:W-:Y:S01]  /*1320*/  IADD3 R19, PT, PT, R21.reuse, 0x2, RZ ;  /* 0x0000000215137810 */ /* 0x040fe20007ffe0ff */
[----:B------:R-:W-:Y:S01]  /*1330*/  VIADD R17, R21, 0x1 ;  /* 0x0000000115117836 */ /* 0x000fe20000000000 */
[----:B------:R-:W-:-:S05]  /*1340*/  IADD3 R6, PT, PT, -R6, RZ, RZ ;  /* 0x000000ff06067210 */ /* 0x000fca0007ffe1ff */
[----:B------:R-:W-:Y:S01]  /*1350*/  IMAD R15, R0, R6, R21 ;  /* 0x00000006000f7224 */ /* 0x000fe200078e0215 */
[----:B------:R-:W-:Y:S02]  /*1360*/  MOV R6, R7 ;  /* 0x0000000700067202 */ /* 0x000fe40000000f00 */
[----:B------:R-:W-:Y:S02]  /*1370*/  IADD3 R21, PT, PT, R21, 0x4, RZ ;  /* 0x0000000415157810 */ /* 0x000fe40007ffe0ff */
[----:B------:R-:W-:Y:S01]  /*1380*/  ISETP.GE.U32.AND P3, PT, R15, R0, PT ;  /* 0x000000000f00720c */ /* 0x000fe20003f66070 */
[----:B------:R-:W-:-:S04]  /*1390*/  IMAD.HI.U32 R14, R6, R17, RZ ;  /* 0x00000011060e7227 */ /* 0x000fc800078e00ff */
[----:B------:R-:W-:Y:S02]  /*13a0*/  IMAD.MOV R14, RZ, RZ, -R14 ;  /* 0x000000ffff0e7224 */ /* 0x000fe400078e0a0e */
[----:B------:R-:W-:-:S04]  /*13b0*/  IMAD.HI.U32 R16, R6, R23, RZ ;  /* 0x0000001706107227 */ /* 0x000fc800078e00ff */
[----:B------:R-:W-:Y:S01]  /*13c0*/  IMAD R17, R0, R14, R17 ;  /* 0x0000000e00117224 */ /* 0x000fe200078e0211 */
[----:B------:R-:W-:Y:S01]  /*13d0*/  IADD3 R16, PT, PT, -R16, RZ, RZ ;  /* 0x000000ff10107210 */ /* 0x000fe20007ffe1ff */
[----:B------:R-:W-:Y:S01]  /*13e0*/  IMAD.HI.U32 R14, R6, R19, RZ ;  /* 0x00000013060e7227 */ /* 0x000fe200078e00ff */
[C---:B------:R-:W-:Y:S02]  /*13f0*/  @P3 IADD3 R15, PT, PT, -R0.reuse, R15, RZ ;  /* 0x0000000f000f3210 */ /* 0x040fe40007ffe1ff */
[-C--:B------:R-:W-:Y:S01]  /*1400*/  ISETP.GE.U32.AND P4, PT, R17, R0.reuse, PT ;  /* 0x000000001100720c */ /* 0x080fe20003f86070 */
[----:B------:R-:W-:Y:S01]  /*1410*/  IMAD.MOV R14, RZ, RZ, -R14 ;  /* 0x000000ffff0e7224 */ /* 0x000fe200078e0a0e */
[----:B------:R-:W-:Y:S01]  /*1420*/  ISETP.GE.U32.AND P3, PT, R15, R0, PT ;  /* 0x000000000f00720c */ /* 0x000fe20003f66070 */
[C---:B------:R-:W-:Y:S02]  /*1430*/  IMAD R23, R0.reuse, R16, R23 ;  /* 0x0000001000177224 */ /* 0x040fe400078e0217 */
[----:B------:R-:W-:-:S08]  /*1440*/  IMAD R19, R0, R14, R19 ;  /* 0x0000000e00137224 */ /* 0x000fd000078e0213 */
[----:B------:R-:W-:Y:S02]  /*1450*/  @P4 IMAD.IADD R17, R17, 0x1, -R0 ;  /* 0x0000000111114824 */ /* 0x000fe400078e0a00 */
[----:B------:R-:W-:Y:S02]  /*1460*/  @P3 IADD3 R15, PT, PT, -R0, R15, RZ ;  /* 0x0000000f000f3210 */ /* 0x000fe40007ffe1ff */
[-C--:B------:R-:W-:Y:S02]  /*1470*/  ISETP.GE.U32.AND P3, PT, R19, R0.reuse, PT ;  /* 0x000000001300720c */ /* 0x080fe40003f66070 */
[----:B------:R-:W-:Y:S02]  /*1480*/  SEL R28, R10, R15, !P1 ;  /* 0x0000000f0a1c7207 */ /* 0x000fe40004800000 */
[-C--:B------:R-:W-:Y:S02]  /*1490*/  ISETP.GE.U32.AND P1, PT, R23, R0.reuse, PT ;  /* 0x000000001700720c */ /* 0x080fe40003f26070 */
[----:B------:R-:W-:Y:S01]  /*14a0*/  ISETP.GE.U32.AND P5, PT, R17, R0, PT ;  /* 0x000000001100720c */ /* 0x000fe20003fa6070 */
[----:B------:R-:W-:Y:S01]  /*14b0*/  IMAD.HI.U32 R15, R8, R28, RZ ;  /* 0x0000001c080f7227 */ /* 0x000fe200078e00ff */
[----:B------:R-:W-:-:S03]  /*14c0*/  MOV R10, R20 ;  /* 0x00000014000a7202 */ /* 0x000fc60000000f00 */
[----:B------:R-:W-:Y:S01]  /*14d0*/  IMAD.MOV.U32 R8, RZ, RZ, R9 ;  /* 0x000000ffff087224 */ /* 0x000fe200078e0009 */
[----:B------:R-:W-:Y:S02]  /*14e0*/  IADD3 R18, PT, PT, -R15, RZ, RZ ;  /* 0x000000ff0f127210 */ /* 0x000fe40007ffe1ff */
[----:B------:R-:W-:-:S03]  /*14f0*/  @P3 IADD3 R19, PT, PT, -R0, R19, RZ ;  /* 0x0000001300133210 */ /* 0x000fc60007ffe1ff */
[----:B------:R-:W-:Y:S01]  /*1500*/  IMAD R18, R13, R18, R28 ;  /* 0x000000120d127224 */ /* 0x000fe200078e021c */
[-C--:B------:R-:W-:Y:S01]  /*1510*/  ISETP.GE.U32.AND P3, PT, R19, R0.reuse, PT ;  /* 0x000000001300720c */ /* 0x080fe20003f66070 */
[----:B------:R-:W-:Y:S01]  /*1520*/  @P1 IMAD.IADD R23, R23, 0x1, -R0 ;  /* 0x0000000117171824 */ /* 0x000fe200078e0a00 */
[----:B------:R-:W-:Y:S02]  /*1530*/  @P5 IADD3 R17, PT, PT, -R0, R17, RZ ;  /* 0x0000001100115210 */ /* 0x000fe40007ffe1ff */
[----:B------:R-:W-:Y:S02]  /*1540*/  ISETP.GE.U32.AND P4, PT, R18, R13, PT ;  /* 0x0000000d1200720c */ /* 0x000fe40003f86070 */
[----:B------:R-:W-:Y:S02]  /*1550*/  PLOP3.LUT P1, PT, P2, PT, PT, 0x80, 0x8 ;  /* 0x000000000008781c */ /* 0x000fe4000172f070 */
[----:B------:R-:W-:Y:S02]  /*1560*/  ISETP.GE.U32.AND P5, PT, R23, R0, PT ;  /* 0x000000001700720c */ /* 0x000fe40003fa6070 */
[----:B------:R-:W-:-:S03]  /*1570*/  SEL R16, R10, R17, !P1 ;  /* 0x000000110a107207 */ /* 0x000fc60004800000 */
[----:B------:R-:W-:Y:S02]  /*1580*/  @P3 IADD3 R19, PT, PT, -R0, R19, RZ ;  /* 0x0000001300133210 */ /* 0x000fe40007ffe1ff */
[----:B------:R-:W-:Y:S02]  /*1590*/  IMAD.HI.U32 R14, R8, R16, RZ ;  /* 0x00000010080e7227 */ /* 0x000fe400078e00ff */
[-C--:B------:R-:W-:Y:S02]  /*15a0*/  @P4 IADD3 R18, PT, PT, R18, -R13.reuse, RZ ;  /* 0x8000000d12124210 */ /* 0x080fe40007ffe0ff */
[----:B------:R-:W-:Y:S02]  /*15b0*/  @P4 IADD3 R15, PT, PT, R15, 0x1, RZ ;  /* 0x000000010f0f4810 */ /* 0x000fe40007ffe0ff */
[----:B------:R-:W-:Y:S01]  /*15c0*/  IADD3 R17, PT, PT, -R14, RZ, RZ ;  /* 0x000000ff0e117210 */ /* 0x000fe20007ffe1ff */
[----:B------:R-:W-:Y:S01]  /*15d0*/  @P5 IMAD.IADD R23, R23, 0x1, -R0 ;  /* 0x0000000117175824 */ /* 0x000fe200078e0a00 */
[----:B------:R-:W-:-:S02]  /*15e0*/  ISETP.GE.U32.AND P3, PT, R18, R13, PT ;  /* 0x0000000d1200720c */ /* 0x000fc40003f66070 */
[C---:B------:R-:W-:Y:S01]  /*15f0*/  SEL R18, R10.reuse, R19, !P1 ;  /* 0x000000130a127207 */ /* 0x040fe20004800000 */
[----:B------:R-:W-:Y:S01]  /*1600*/  IMAD R17, R13, R17, R16 ;  /* 0x000000110d117224 */ /* 0x000fe200078e0210 */
[----:B------:R-:W-:-:S03]  /*1610*/  SEL R22, R10, R23, !P1 ;  /* 0x000000170a167207 */ /* 0x000fc60004800000 */
[----:B------:R-:W-:Y:S01]  /*1620*/  IMAD.HI.U32 R26, R8, R18, RZ ;  /* 0x00000012081a7227 */ /* 0x000fe200078e00ff */
[----:B------:R-:W-:-:S03]  /*1630*/  ISETP.GE.U32.AND P4, PT, R17, R13, PT ;  /* 0x0000000d1100720c */ /* 0x000fc60003f86070 */
[----:B------:R-:W-:Y:S01]  /*1640*/  IMAD.HI.U32 R24, R8, R22, RZ ;  /* 0x0000001608187227 */ /* 0x000fe200078e00ff */
[----:B------:R-:W-:Y:S02]  /*1650*/  IADD3 R19, PT, PT, -R26, RZ, RZ ;  /* 0x000000ff1a137210 */ /* 0x000fe40007ffe1ff */
[----:B------:R-:W-:-:S03]  /*1660*/  @P3 IADD3 R15, PT, PT, R15, 0x1, RZ ;  /* 0x000000010f0f3810 */ /* 0x000fc60007ffe0ff */
[----:B------:R-:W-:Y:S01]  /*1670*/  IMAD R19, R13, R19, R18 ;  /* 0x000000130d137224 */ /* 0x000fe200078e0212 */
[----:B------:R-:W-:Y:S01]  /*1680*/  SEL R15, R11, R15, !P0 ;  /* 0x0000000f0b0f7207 */ /* 0x000fe20004000000 */
[----:B------:R-:W-:Y:S02]  /*1690*/  IMAD.MOV R11, RZ, RZ, -R24 ;  /* 0x000000ffff0b7224 */ /* 0x000fe400078e0a18 */
[----:B------:R-:W-:Y:S01]  /*16a0*/  @P4 IADD3 R17, PT, PT, R17, -R13, RZ ;  /* 0x8000000d11114210 */ /* 0x000fe20007ffe0ff */
[----:B------:R-:W-:Y:S01]  /*16b0*/  @P4 VIADD R14, R14, 0x1 ;  /* 0x000000010e0e4836 */ /* 0x000fe20000000000 */
[----:B------:R-:W-:Y:S01]  /*16c0*/  IADD3 R23, PT, PT, -R15, RZ, RZ ;  /* 0x000000ff0f177210 */ /* 0x000fe20007ffe1ff */
[----:B------:R-:W-:Y:S01]  /*16d0*/  IMAD R11, R13, R11, R22 ;  /* 0x0000000b0d0b7224 */ /* 0x000fe200078e0216 */
[-C--:B------:R-:W-:Y:S02]  /*16e0*/  ISETP.GE.U32.AND P6, PT, R17, R13.reuse, PT ;  /* 0x0000000d1100720c */ /* 0x080fe40003fc6070 */
[----:B------:R-:W-:Y:S01]  /*16f0*/  ISETP.GE.U32.AND P0, PT, R19, R13, PT ;  /* 0x0000000d1300720c */ /* 0x000fe20003f06070 */
[----:B------:R-:W-:Y:S01]  /*1700*/  IMAD R17, R13, R23, R28 ;  /* 0x000000170d117224 */ /* 0x000fe200078e021c */
[----:B------:R-:W-:Y:S01]  /*1710*/  ISETP.GE.U32.AND P3, PT, R11, R13, PT ;  /* 0x0000000d0b00720c */ /* 0x000fe20003f66070 */
[----:B------:R-:W-:-:S02]  /*1720*/  IMAD R23, R15, UR9, R3 ;  /* 0x000000090f177c24 */ /* 0x000fc4000f8e0203 */
[----:B---3--:R-:W-:-:S05]  /*1730*/  IMAD R28, R17, UR10, R4 ;  /* 0x0000000a111c7c24 */ /* 0x008fca000f8e0204 */
[----:B------:R-:W-:Y:S02]  /*1740*/  VIMNMX R15, PT, PT, R23, R28, !PT ;  /* 0x0000001c170f7248 */ /* 0x000fe40007fe0100 */
[----:B------:R-:W-:Y:S02]  /*1750*/  @P6 IADD3 R14, PT, PT, R14, 0x1, RZ ;  /* 0x000000010e0e6810 */ /* 0x000fe40007ffe0ff */
[-C--:B------:R-:W-:Y:S02]  /*1760*/  @P0 IADD3 R19, PT, PT, R19, -R13.reuse, RZ ;  /* 0x8000000d13130210 */ /* 0x080fe40007ffe0ff */
[----:B------:R-:W-:Y:S02]  /*1770*/  ISETP.GE.AND P4, PT, R15, R12, PT ;  /* 0x0000000c0f00720c */ /* 0x000fe40003f86270 */
[-C--:B------:R-:W-:Y:S02]  /*1780*/  @P3 IADD3 R11, PT, PT, R11, -R13.reuse, RZ ;  /* 0x8000000d0b0b3210 */ /* 0x080fe40007ffe0ff */
[----:B------:R-:W-:-:S02]  /*1790*/  ISETP.GE.U32.AND P5, PT, R19, R13, PT ;  /* 0x0000000d1300720c */ /* 0x000fc40003fa6070 */
[----:B------:R-:W-:Y:S02]  /*17a0*/  ISETP.GE.U32.AND P6, PT, R11, R13, PT ;  /* 0x0000000d0b00720c */ /* 0x000fe40003fc6070 */
[----:B------:R-:W-:Y:S02]  /*17b0*/  @P0 IADD3 R26, PT, PT, R26, 0x1, RZ ;  /* 0x000000011a1a0810 */ /* 0x000fe40007ffe0ff */
[----:B------:R-:W-:Y:S02]  /*17c0*/  ISETP.NE.U32.AND P0, PT, R13, RZ, PT ;  /* 0x000000ff0d00720c */ /* 0x000fe40003f05070 */
[----:B------:R-:W-:Y:S01]  /*17d0*/  MOV R11, R5 ;  /* 0x00000005000b7202 */ /* 0x000fe20000000f00 */
[----:B------:R-:W-:Y:S01]  /*17e0*/  @!P4 IMAD R23, R23, R12, R28 ;  /* 0x0000000c1717c224 */ /* 0x000fe200078e021c */
[----:B------:R-:W-:Y:S02]  /*17f0*/  @P3 IADD3 R24, PT, PT, R24, 0x1, RZ ;  /* 0x0000000118183810 */ /* 0x000fe40007ffe0ff */
[----:B------:R-:W-:Y:S01]  /*1800*/  SEL R28, R11, R14, !P0 ;  /* 0x0000000e0b1c7207 */ /* 0x000fe20004000000 */
[----:B------:R-:W-:Y:S01]  /*1810*/  @P5 VIADD R26, R26, 0x1 ;  /* 0x000000011a1a5836 */ /* 0x000fe20000000000 */
[----:B------:R-:W0:Y:S01]  /*1820*/  @!P4 LDC.64 R14, c[0x0][0x390] ;  /* 0x0000e400ff0ecb82 */ /* 0x000e220000000a00 */
[----:B------:R-:W-:-:S02]  /*1830*/  @P6 IADD3 R24, PT, PT, R24, 0x1, RZ ;  /* 0x0000000118186810 */ /* 0x000fc40007ffe0ff */
[----:B------:R-:W-:Y:S01]  /*1840*/  IMAD.MOV R25, RZ, RZ, -R28 ;  /* 0x000000ffff197224 */ /* 0x000fe200078e0a1c */
[C---:B------:R-:W-:Y:S01]  /*1850*/  SEL R26, R11.reuse, R26, !P0 ;  /* 0x0000001a0b1a7207 */ /* 0x040fe20004000000 */
[----:B------:R-:W-:Y:S01]  /*1860*/  IMAD R17, R28, UR9, R3 ;  /* 0x000000091c117c24 */ /* 0x000fe2000f8e0203 */
[----:B------:R-:W-:Y:S01]  /*1870*/  SEL R24, R11, R24, !P0 ;  /* 0x000000180b187207 */ /* 0x000fe20004000000 */
[----:B------:R-:W-:Y:S01]  /*1880*/  IMAD R25, R13, R25, R16 ;  /* 0x000000190d197224 */ /* 0x000fe200078e0210 */
[----:B------:R-:W-:Y:S02]  /*1890*/  IADD3 R19, PT, PT, -R26, RZ, RZ ;  /* 0x000000ff1a137210 */ /* 0x000fe40007ffe1ff */
[----:B------:R-:W-:Y:S01]  /*18a0*/  IADD3 R29, PT, PT, -R24, RZ, RZ ;  /* 0x000000ff181d7210 */ /* 0x000fe20007ffe1ff */
[----:B------:R-:W-:Y:S02]  /*18b0*/  IMAD R16, R25, UR10, R4 ;  /* 0x0000000a19107c24 */ /* 0x000fe4000f8e0204 */
[----:B------:R-:W-:-:S02]  /*18c0*/  IMAD R19, R13, R19, R18 ;  /* 0x000000130d137224 */ /* 0x000fc400078e0212 */
[----:B------:R-:W-:Y:S02]  /*18d0*/  IMAD R29, R13, R29, R22 ;  /* 0x0000001d0d1d7224 */ /* 0x000fe400078e0216 */
[--C-:B------:R-:W-:Y:S02]  /*18e0*/  IMAD R27, R24, UR9, R3.reuse ;  /* 0x00000009181b7c24 */ /* 0x100fe4000f8e0203 */
[----:B------:R-:W-:Y:S02]  /*18f0*/  IMAD R25, R26, UR9, R3 ;  /* 0x000000091a197c24 */ /* 0x000fe4000f8e0203 */
[--C-:B------:R-:W-:Y:S01]  /*1900*/  IMAD R24, R19, UR10, R4.reuse ;  /* 0x0000000a13187c24 */ /* 0x100fe2000f8e0204 */
[----:B------:R-:W-:Y:S01]  /*1910*/  VIMNMX R19, PT, PT, R17, R16, !PT ;  /* 0x0000001011137248 */ /* 0x000fe20007fe0100 */
[----:B------:R-:W-:Y:S02]  /*1920*/  IMAD R26, R29, UR10, R4 ;  /* 0x0000000a1d1a7c24 */ /* 0x000fe4000f8e0204 */
[----:B0-----:R-:W-:Y:S01]  /*1930*/  @!P4 IMAD.WIDE R22, R23, 0x4, R14 ;  /* 0x000000041716c825 */ /* 0x001fe200078e020e */
[----:B------:R-:W-:-:S02]  /*1940*/  VIMNMX R15, PT, PT, R25, R24, !PT ;  /* 0x00000018190f7248 */ /* 0x000fc40007fe0100 */
[----:B------:R-:W-:Y:S02]  /*1950*/  ISETP.GE.AND P5, PT, R19, R12, PT ;  /* 0x0000000c1300720c */ /* 0x000fe40003fa6270 */
[----:B------:R-:W-:Y:S01]  /*1960*/  VIMNMX R19, PT, PT, R27, R26, !PT ;  /* 0x0000001a1b137248 */ /* 0x000fe20007fe0100 */
[----:B------:R0:W-:Y:S01]  /*1970*/  @!P4 STG.E desc[UR12][R22.64], RZ ;  /* 0x000000ff1600c986 */ /* 0x0001e2000c10190c */
[-C--:B------:R-:W-:Y:S02]  /*1980*/  ISETP.GE.AND P3, PT, R15, R12.reuse, PT ;  /* 0x0000000c0f00720c */ /* 0x080fe40003f66270 */
[----:B------:R-:W-:-:S07]  /*1990*/  ISETP.GE.AND P4, PT, R19, R12, PT ;  /* 0x0000000c1300720c */ /* 0x000fce0003f86270 */
[----:B------:R-:W1:Y:S01]  /*19a0*/  @!P5 LDC.64 R14, c[0x0][0x390] ;  /* 0x0000e400ff0edb82 */ /* 0x000e620000000a00 */
[----:B------:R-:W-:-:S03]  /*19b0*/  @!P5 IMAD R29, R17, R12, R16 ;  /* 0x0000000c111dd224 */ /* 0x000fc600078e0210 */
[-C--:B------:R-:W-:Y:S02]  /*19c0*/  @!P3 IMAD R25, R25, R12.reuse, R24 ;  /* 0x0000000c1919b224 */ /* 0x080fe400078e0218 */
[----:B------:R-:W-:Y:S02]  /*19d0*/  @!P4 IMAD R27, R27, R12, R26 ;  /* 0x0000000c1b1bc224 */ /* 0x000fe400078e021a */
[----:B------:R-:W2:Y:S08]  /*19e0*/  @!P3 LDC.64 R18, c[0x0][0x390] ;  /* 0x0000e400ff12bb82 */ /* 0x000eb00000000a00 */
[----:B------:R-:W3:Y:S01]  /*19f0*/  @!P4 LDC.64 R16, c[0x0][0x390] ;  /* 0x0000e400ff10cb82 */ /* 0x000ee20000000a00 */
[----:B-1----:R-:W-:-:S05]  /*1a00*/  @!P5 IMAD.WIDE R14, R29, 0x4, R14 ;  /* 0x000000041d0ed825 */ /* 0x002fca00078e020e */
[----:B------:R0:W-:Y:S01]  /*1a10*/  @!P5 STG.E desc[UR12][R14.64], RZ ;  /* 0x000000ff0e00d986 */ /* 0x0001e2000c10190c */
[----:B--2---:R-:W-:-:S05]  /*1a20*/  @!P3 IMAD.WIDE R18, R25, 0x4, R18 ;  /* 0x000000041912b825 */ /* 0x004fca00078e0212 */
[----:B------:R0:W-:Y:S01]  /*1a30*/  @!P3 STG.E desc[UR12][R18.64], RZ ;  /* 0x000000ff1200b986 */ /* 0x0001e2000c10190c */
[----:B------:R-:W-:Y:S01]  /*1a40*/  ISETP.NE.AND P3, PT, R21, R2, PT ;  /* 0x000000021500720c */ /* 0x000fe20003f65270 */
[----:B---3--:R-:W-:-:S05]  /*1a50*/  @!P4 IMAD.WIDE R16, R27, 0x4, R16 ;  /* 0x000000041b10c825 */ /* 0x008fca00078e0210 */
[----:B------:R0:W-:Y:S07]  /*1a60*/  @!P4 STG.E desc[UR12][R16.64], RZ ;  /* 0x000000ff1000c986 */ /* 0x0001ee000c10190c */
[----:B------:R-:W-:Y:S05]  /*1a70*/  @P3 BRA `(.L_x_10) ;  /* 0xfffffff800203947 */ /* 0x000fea000383ffff */
[----:B------:R-:W-:Y:S05]  /*1a80*/  EXIT ;  /* 0x000000000000794d */ /* 0x000fea0003800000 */
.L_x_11:
[----:B------:R-:W-:-:S00]  /*1a90*/  BRA `(.L_x_11) ;  /* 0xfffffffc00fc7947 */ /* 0x000fc0000383ffff */
[----:B------:R-:W-:-:S00]  /*1aa0*/  NOP ;  /* 0x0000000000007918 */ /* 0x000fc00000000000 */
        /* <DEDUP_REMOVED lines=13> */
.L_x_17:


//--------------------- .text._Z14matrixMultiplyPfS_S_i --------------------------
	.section	.text._Z14matrixMultiplyPfS_S_i,"ax",@progbits
	.align	128
        .global         _Z14matrixMultiplyPfS_S_i
        .type           _Z14matrixMultiplyPfS_S_i,@function
        .size           _Z14matrixMultiplyPfS_S_i,(.L_x_18 - _Z14matrixMultiplyPfS_S_i)
        .other          _Z14matrixMultiplyPfS_S_i,@"STO_CUDA_ENTRY STV_DEFAULT"
_Z14matrixMultiplyPfS_S_i:
.text._Z14matrixMultiplyPfS_S_i:
[----:B------:R-:W-:Y:S01]  /*0000*/  LDC R1, c[0x0][0x37c] ;  /* 0x0000df00ff017b82 */ /* 0x000fe20000000800 */
[----:B------:R-:W0:Y:S07]  /*0010*/  S2R R0, SR_TID.Y ;  /* 0x0000000000007919 */ /* 0x000e2e0000002200 */
[----:B------:R-:W0:Y:S01]  /*0020*/  S2UR UR4, SR_CTAID.Y ;  /* 0x00000000000479c3 */ /* 0x000e220000002600 */
[----:B------:R-:W1:Y:S01]  /*0030*/  LDCU UR20, c[0x0][0x398] ;  /* 0x00007300ff1477ac */ /* 0x000e620008000800 */
[----:B------:R-:W2:Y:S06]  /*0040*/  S2R R3, SR_TID.X ;  /* 0x0000000000037919 */ /* 0x000eac0000002100 */
[----:B------:R-:W0:Y:S08]  /*0050*/  LDC R13, c[0x0][0x364] ;  /* 0x0000d900ff0d7b82 */ /* 0x000e300000000800 */
[----:B------:R-:W2:Y:S08]  /*0060*/  S2UR UR5, SR_CTAID.X ;  /* 0x00000000000579c3 */ /* 0x000eb00000002500 */
[----:B------:R-:W2:Y:S01]  /*0070*/  LDC R2, c[0x0][0x360] ;  /* 0x0000d800ff027b82 */ /* 0x000ea20000000800 */
[----:B0-----:R-:W-:-:S02]  /*0080*/  IMAD R13, R13, UR4, R0 ;  /* 0x000000040d0d7c24 */ /* 0x001fc4000f8e0200 */
[----:B--2---:R-:W-:-:S05]  /*0090*/  IMAD R0, R2, UR5, R3 ;  /* 0x0000000502007c24 */ /* 0x004fca000f8e0203 */
[----:B------:R-:W-:-:S04]  /*00a0*/  VIMNMX R2, PT, PT, R13, R0, !PT ;  /* 0x000000000d027248 */ /* 0x000fc80007fe0100 */
[----:B-1----:R-:W-:-:S13]  /*00b0*/  ISETP.GE.AND P0, PT, R2, UR20, PT ;  /* 0x0000001402007c0c */ /* 0x002fda000bf06270 */
[----:B------:R-:W-:Y:S05]  /*00c0*/  @P0 EXIT ;  /* 0x000000000000094d */ /* 0x000fea0003800000 */
[----:B------:R-:W-:Y:S01]  /*00d0*/  UISETP.GE.U32.AND UP0, UPT, UR20, 0x8, UPT ;  /* 0x000000081400788c */ /* 0x000fe2000bf06070 */
[----:B------:R-:W-:Y:S02]  /*00e0*/  HFMA2 R12, -RZ, RZ, 0, 0 ;  /* 0x00000000ff0c7431 */ /* 0x000fe400000001ff */
[----:B------:R-:W-:Y:S01]  /*00f0*/  IMAD R13, R13, UR20, RZ ;  /* 0x000000140d0d7c24 */ /* 0x000fe2000f8e02ff */
[----:B------:R-:W-:Y:S01]  /*0100*/  UMOV UR4, URZ ;  /* 0x000000ff00047c82 */ /* 0x000fe20008000000 */
[----:B------:R-:W0:Y:S04]  /*0110*/  LDCU.64 UR18, c[0x0][0x358] ;  /* 0x00006b00ff1277ac */ /* 0x000e280008000a00 */
[----:B------:R-:W-:Y:S05]  /*0120*/  BRA.U !UP0, `(.L_x_12) ;  /* 0x0000000508047547 */ /* 0x000fea000b800000 */
[----:B------:R-:W1:Y:S01]  /*0130*/  LDCU.128 UR24, c[0x0][0x380] ;  /* 0x00007000ff1877ac */ /* 0x000e620008000c00 */
[----:B------:R-:W-:Y:S02]  /*0140*/  MOV R12, RZ ;  /* 0x000000ff000c7202 */ /* 0x000fe40000000f00 */
[----:B------:R-:W-:Y:S01]  /*0150*/  MOV R14, R0 ;  /* 0x00000000000e7202 */ /* 0x000fe20000000f00 */
[----:B------:R-:W-:-:S04]  /*0160*/  ULOP3.LUT UR4, UR20, 0x7ffffff8, URZ, 0xc0, !UPT ;  /* 0x7ffffff814047892 */ /* 0x000fc8000f8ec0ff */
[----:B------:R-:W-:Y:S01]  /*0170*/  UIADD3 UR5, UPT, UPT, -UR4, URZ, URZ ;  /* 0x000000ff04057290 */ /* 0x000fe2000fffe1ff */
[----:B-1----:R-:W-:Y:S01]  /*0180*/  MOV R2, UR24 ;  /* 0x0000001800027c02 */ /* 0x002fe20008000f00 */
[----:B------:R-:W-:Y:S01]  /*0190*/  UIMAD.WIDE UR6, UR20, 0x8, UR26 ;  /* 0x00000008140678a5 */ /* 0x000fe2000f8e021a */
[----:B------:R-:W-:Y:S01]  /*01a0*/  MOV R3, UR25 ;  /* 0x0000001900037c02 */ /* 0x000fe20008000f00 */
[----:B------:R-:W-:Y:S02]  /*01b0*/  UIMAD.WIDE UR8, UR20, 0xc, UR26 ;  /* 0x0000000c140878a5 */ /* 0x000fe4000f8e021a */
[----:B------:R-:W-:Y:S01]  /*01c0*/  UIMAD.WIDE UR10, UR20, 0x10, UR26 ;  /* 0x00000010140a78a5 */ /* 0x000fe2000f8e021a */
[----:B------:R-:W-:Y:S01]  /*01d0*/  IMAD.WIDE.U32 R2, R13, 0x4, R2 ;  /* 0x000000040d027825 */ /* 0x000fe200078e0002 */
[----:B------:R-:W-:Y:S02]  /*01e0*/  UIMAD.WIDE UR12, UR20, 0x14, UR26 ;  /* 0x00000014140c78a5 */ /* 0x000fe4000f8e021a */
[----:B------:R-:W-:Y:S01]  /*01f0*/  UIMAD.WIDE UR14, UR20, 0x18, UR26 ;  /* 0x00000018140e78a5 */ /* 0x000fe2000f8e021a */
[----:B------:R-:W-:Y:S01]  /*0200*/  IADD3 R2, P0, PT, R2, 0x10, RZ ;  /* 0x0000001002027810 */ /* 0x000fe20007f1e0ff */
[----:B------:R-:W-:-:S03]  /*0210*/  UIMAD.WIDE UR16, UR20, 0x1c, UR26 ;  /* 0x0000001c141078a5 */ /* 0x000fc6000f8e021a */
[----:B------:R-:W-:-:S09]  /*0220*/  IADD3.X R3, PT, PT, RZ, R3, RZ, P0, !PT ;  /* 0x00000003ff037210 */ /* 0x000fd200007fe4ff */
.L_x_13:
[----:B------:R-:W-:Y:S01]  /*0230*/  UIMAD.WIDE UR22, UR20, 0x4, UR26 ;  /* 0x00000004141678a5 */ /* 0x000fe2000f8e021a */
[----:B------:R-:W-:Y:S02]  /*0240*/  IMAD.MOV.U32 R23, RZ, RZ, 0x4 ;  /* 0x00000004ff177424 */ /* 0x000fe400078e00ff */
[----:B------:R-:W-:Y:S01]  /*0250*/  HFMA2 R11, -RZ, RZ, 0, 2.384185791015625e-07 ;  /* 0x00000004ff0b7431 */ /* 0x000fe200000001ff */
[----:B------:R-:W-:Y:S01]  /*0260*/  MOV R25, 0x4 ;  /* 0x0000000400197802 */ /* 0x000fe20000000f00 */
[----:B0-----:R-:W2:Y:S01]  /*0270*/  LDG.E R21, desc[UR18][R2.64+-0x10] ;  /* 0xfffff01202157981 */ /* 0x001ea2000c1e1900 */
[C---:B------:R-:W-:Y:S01]  /*0280*/  IMAD.WIDE R22, R14.reuse, R23, UR26 ;  /* 0x0000001a0e167e25 */ /* 0x040fe2000f8e0217 */
[----:B------:R-:W-:Y:S02]  /*0290*/  MOV R8, UR22 ;  /* 0x0000001600087c02 */ /* 0x000fe40008000f00 */
[----:B------:R-:W-:Y:S01]  /*02a0*/  MOV R9, UR23 ;  /* 0x0000001700097c02 */ /* 0x000fe20008000f00 */
[----:B------:R-:W3:Y:S02]  /*02b0*/  LDG.E R19, desc[UR18][R2.64+-0xc] ;  /* 0xfffff41202137981 */ /* 0x000ee4000c1e1900 */
[----:B------:R-:W-:-:S02]  /*02c0*/  IMAD.WIDE R8, R14, 0x4, R8 ;  /* 0x000000040e087825 */ /* 0x000fc400078e0208 */
[----:B------:R-:W2:Y:S01]  /*02d0*/  LDG.E R22, desc[UR18][R22.64] ;  /* 0x0000001216167981 */ /* 0x000ea2000c1e1900 */
[----:B------:R-:W-:Y:S01]  /*02e0*/  MOV R5, 0x4 ;  /* 0x0000000400057802 */ /* 0x000fe20000000f00 */
[C---:B------:R-:W-:Y:S02]  /*02f0*/  IMAD.WIDE R24, R14.reuse, R25, UR6 ;  /* 0x000000060e187e25 */ /* 0x040fe4000f8e0219 */
[----:B------:R0:W3:Y:S02]  /*0300*/  LDG.E R20, desc[UR18][R8.64] ;  /* 0x0000001208147981 */ /* 0x0000e4000c1e1900 */
[----:B------:R-:W-:Y:S02]  /*0310*/  IMAD.WIDE R10, R14, R11, UR8 ;  /* 0x000000080e0a7e25 */ /* 0x000fe4000f8e020b */
[----:B------:R-:W4:Y:S04]  /*0320*/  LDG.E R18, desc[UR18][R24.64] ;  /* 0x0000001218127981 */ /* 0x000f28000c1e1900 */
[----:B------:R-:W4:Y:S01]  /*0330*/  LDG.E R17, desc[UR18][R2.64+-0x8] ;  /* 0xfffff81202117981 */ /* 0x000f22000c1e1900 */
[----:B0-----:R-:W-:-:S02]  /*0340*/  HFMA2 R9, -RZ, RZ, 0, 2.384185791015625e-07 ;  /* 0x00000004ff097431 */ /* 0x001fc400000001ff */
[----:B------:R-:W-:Y:S01]  /*0350*/  IMAD.MOV.U32 R7, RZ, RZ, 0x4 ;  /* 0x00000004ff077424 */ /* 0x000fe200078e00ff */
[----:B------:R0:W5:Y:S01]  /*0360*/  LDG.E R16, desc[UR18][R10.64] ;  /* 0x000000120a107981 */ /* 0x000162000c1e1900 */
[----:B------:R-:W-:-:S03]  /*0370*/  IMAD.WIDE R4, R14, R5, UR10 ;  /* 0x0000000a0e047e25 */ /* 0x000fc6000f8e0205 */
[----:B------:R-:W5:Y:S01]  /*0380*/  LDG.E R15, desc[UR18][R2.64+-0x4] ;  /* 0xfffffc12020f7981 */ /* 0x000f62000c1e1900 */
[C---:B------:R-:W-:Y:S01]  /*0390*/  IMAD.WIDE R6, R14.reuse, R7, UR12 ;  /* 0x0000000c0e067e25 */ /* 0x040fe2000f8e0207 */
[----:B------:R-:W-:Y:S02]  /*03a0*/  MOV R27, 0x4 ;  /* 0x00000004001b7802 */ /* 0x000fe40000000f00 */
[----:B------:R1:W5:Y:S01]  /*03b0*/  LDG.E R4, desc[UR18][R4.64] ;  /* 0x0000001204047981 */ /* 0x000362000c1e1900 */
[----:B------:R-:W-:-:S03]  /*03c0*/  IMAD.WIDE R8, R14, R9, UR14 ;  /* 0x0000000e0e087e25 */ /* 0x000fc6000f8e0209 */
[----:B------:R-:W5:Y:S01]  /*03d0*/  LDG.E R23, desc[UR18][R2.64] ;  /* 0x0000001202177981 */ /* 0x000f62000c1e1900 */
[----:B0-----:R-:W-:-:S03]  /*03e0*/  IMAD.WIDE R10, R14, R27, UR16 ;  /* 0x000000100e0a7e25 */ /* 0x001fc6000f8e021b */
[----:B------:R-:W5:Y:S04]  /*03f0*/  LDG.E R7, desc[UR18][R6.64] ;  /* 0x0000001206077981 */ /* 0x000f68000c1e1900 */
[----:B------:R-:W5:Y:S04]  /*0400*/  LDG.E R24, desc[UR18][R2.64+0x4] ;  /* 0x0000041202187981 */ /* 0x000f68000c1e1900 */
[----:B------:R-:W5:Y:S04]  /*0410*/  LDG.E R8, desc[UR18][R8.64] ;  /* 0x0000001208087981 */ /* 0x000f68000c1e1900 */
[----:B------:R-:W5:Y:S04]  /*0420*/  LDG.E R25, desc[UR18][R2.64+0x8] ;  /* 0x0000081202197981 */ /* 0x000f68000c1e1900 */
[----:B------:R-:W5:Y:S04]  /*0430*/  LDG.E R10, desc[UR18][R10.64] ;  /* 0x000000120a0a7981 */ /* 0x000f68000c1e1900 */
[----:B------:R0:W5:Y:S01]  /*0440*/  LDG.E R27, desc[UR18][R2.64+0xc] ;  /* 0x00000c12021b7981 */ /* 0x000162000c1e1900 */
[----:B------:R-:W-:-:S04]  /*0450*/  UIADD3 UR5, UPT, UPT, UR5, 0x8, URZ ;  /* 0x0000000805057890 */ /* 0x000fc8000fffe0ff */
[----:B------:R-:W-:Y:S01]  /*0460*/  UISETP.NE.AND UP0, UPT, UR5, URZ, UPT ;  /* 0x000000ff0500728c */ /* 0x000fe2000bf05270 */
[----:B-1----:R-:W-:Y:S02]  /*0470*/  MOV R5, UR20 ;  /* 0x0000001400057c02 */ /* 0x002fe40008000f00 */
[----:B0-----:R-:W-:Y:S02]  /*0480*/  IADD3 R2, P0, PT, R2, 0x20, RZ ;  /* 0x0000002002027810 */ /* 0x001fe40007f1e0ff */
[----:B------:R-:W-:Y:S02]  /*0490*/  LEA R14, R5, R14, 0x3 ;  /* 0x0000000e050e7211 */ /* 0x000fe400078e18ff */
[----:B------:R-:W-:Y:S01]  /*04a0*/  IADD3.X R3, PT, PT, RZ, R3, RZ, P0, !PT ;  /* 0x00000003ff037210 */ /* 0x000fe200007fe4ff */
[----:B--2---:R-:W-:-:S04]  /*04b0*/  FFMA R22, R21, R22, R12 ;  /* 0x0000001615167223 */ /* 0x004fc8000000000c */
[----:B---3--:R-:W-:-:S04]  /*04c0*/  FFMA R20, R19, R20, R22 ;  /* 0x0000001413147223 */ /* 0x008fc80000000016 */
[----:B----4-:R-:W-:-:S04]  /*04d0*/  FFMA R18, R17, R18, R20 ;  /* 0x0000001211127223 */ /* 0x010fc80000000014 */
[----:B-----5:R-:W-:-:S04]  /*04e0*/  FFMA R16, R15, R16, R18 ;  /* 0x000000100f107223 */ /* 0x020fc80000000012 */
[----:B------:R-:W-:-:S04]  /*04f0*/  FFMA R23, R23, R4, R16 ;  /* 0x0000000417177223 */ /* 0x000fc80000000010 */
[----:B------:R-:W-:-:S04]  /*0500*/  FFMA R24, R24, R7, R23 ;  /* 0x0000000718187223 */ /* 0x000fc80000000017 */
[----:B------:R-:W-:-:S04]  /*0510*/  FFMA R8, R25, R8, R24 ;  /* 0x0000000819087223 */ /* 0x000fc80000000018 */
[----:B------:R-:W-:Y:S01]  /*0520*/  FFMA R12, R27, R10, R8 ;  /* 0x0000000a1b0c7223 */ /* 0x000fe20000000008 */
[----:B------:R-:W-:Y:S06]  /*0530*/  BRA.U UP0, `(.L_x_13) ;  /* 0xfffffffd003c7547 */ /* 0x000fec000b83ffff */
.L_x_12:
[----:B------:R-:W-:-:S04]  /*0540*/  ULOP3.LUT UR6, UR20, 0x7, URZ, 0xc0, !UPT ;  /* 0x0000000714067892 */ /* 0x000fc8000f8ec0ff */
[----:B------:R-:W-:-:S09]  /*0550*/  UISETP.NE.AND UP0, UPT, UR6, URZ, UPT ;  /* 0x000000ff0600728c */ /* 0x000fd2000bf05270 */
[----:B------:R-:W-:Y:S05]  /*0560*/  BRA.U !UP0, `(.L_x_14) ;  /* 0x0000000508387547 */ /* 0x000fea000b800000 */
[----:B------:R-:W-:Y:S02]  /*0570*/  UISETP.GE.U32.AND UP0, UPT, UR6, 0x4, UPT ;  /* 0x000000040600788c */ /* 0x000fe4000bf06070 */
[----:B------:R-:W-:-:S04]  /*0580*/  ULOP3.LUT UR5, UR20, 0x3, URZ, 0xc0, !UPT ;  /* 0x0000000314057892 */ /* 0x000fc8000f8ec0ff */
[----:B------:R-:W-:-:S03]  /*0590*/  UISETP.NE.AND UP1, UPT, UR5, URZ, UPT ;  /* 0x000000ff0500728c */ /* 0x000fc6000bf25270 */
[----:B------:R-:W-:Y:S08]  /*05a0*/  BRA.U !UP0, `(.L_x_15) ;  /* 0x00000001087c7547 */ /* 0x000ff0000b800000 */
[----:B------:R-:W1:Y:S01]  /*05b0*/  LDC.64 R6, c[0x0][0x388] ;  /* 0x0000e200ff067b82 */ /* 0x000e620000000a00 */
[----:B------:R-:W2:Y:S01]  /*05c0*/  LDCU.64 UR6, c[0x0][0x380] ;  /* 0x00007000ff0677ac */ /* 0x000ea20008000a00 */
[----:B------:R-:W-:Y:S01]  /*05d0*/  IMAD.U32 R9, RZ, RZ, UR4 ;  /* 0x00000004ff097e24 */ /* 0x000fe2000f8e00ff */
[C---:B------:R-:W-:Y:S02]  /*05e0*/  IADD3 R3, PT, PT, R13.reuse, UR4, RZ ;  /* 0x000000040d037c10 */ /* 0x040fe4000fffe0ff */
[----:B------:R-:W-:Y:S01]  /*05f0*/  IADD3 R10, P0, PT, R13, UR4, RZ ;  /* 0x000000040d0a7c10 */ /* 0x000fe2000ff1e0ff */
[----:B------:R-:W-:Y:S01]  /*0600*/  IMAD R9, R9, UR20, R0 ;  /* 0x0000001409097c24 */ /* 0x000fe2000f8e0200 */
[----:B------:R-:W-:Y:S01]  /*0610*/  MOV R11, UR20 ;  /* 0x00000014000b7c02 */ /* 0x000fe20008000f00 */
[----:B------:R-:W3:Y:S01]  /*0620*/  LDC.64 R4, c[0x0][0x380] ;  /* 0x0000e000ff047b82 */ /* 0x000ee20000000a00 */
[----:B------:R-:W-:Y:S01]  /*0630*/  MOV R15, UR20 ;  /* 0x00000014000f7c02 */ /* 0x000fe20008000f00 */
[----:B-1----:R-:W-:Y:S01]  /*0640*/  IMAD.WIDE R6, R9, 0x4, R6 ;  /* 0x0000000409067825 */ /* 0x002fe200078e0206 */
[----:B------:R-:W-:-:S05]  /*0650*/  MOV R9, UR20 ;  /* 0x0000001400097c02 */ /* 0x000fca0008000f00 */
[----:B------:R-:W-:Y:S02]  /*0660*/  IMAD.WIDE R8, R9, 0x4, R6 ;  /* 0x0000000409087825 */ /* 0x000fe400078e0206 */
[----:B0-----:R-:W4:Y:S02]  /*0670*/  LDG.E R6, desc[UR18][R6.64] ;  /* 0x0000001206067981 */ /* 0x001f24000c1e1900 */
[----:B---3--:R-:W-:Y:S01]  /*0680*/  IMAD.WIDE.U32 R4, R3, 0x4, R4 ;  /* 0x0000000403047825 */ /* 0x008fe200078e0004 */
[----:B------:R-:W-:Y:S01]  /*0690*/  IADD3.X R3, PT, PT, RZ, RZ, RZ, P0, !PT ;  /* 0x000000ffff037210 */ /* 0x000fe200007fe4ff */
[----:B------:R-:W3:Y:S01]  /*06a0*/  LDG.E R17, desc[UR18][R8.64] ;  /* 0x0000001208117981 */ /* 0x000ee2000c1e1900 */
[----:B--2---:R-:W-:-:S03]  /*06b0*/  LEA R2, P0, R10, UR6, 0x2 ;  /* 0x000000060a027c11 */ /* 0x004fc6000f8010ff */
[----:B------:R-:W4:Y:S01]  /*06c0*/  LDG.E R5, desc[UR18][R4.64] ;  /* 0x0000001204057981 */ /* 0x000f22000c1e1900 */
[----:B------:R-:W-:Y:S01]  /*06d0*/  LEA.HI.X R3, R10, UR7, R3, 0x2, P0 ;  /* 0x000000070a037c11 */ /* 0x000fe200080f1403 */
[----:B------:R-:W-:-:S04]  /*06e0*/  IMAD.WIDE R10, R11, 0x4, R8 ;  /* 0x000000040b0a7825 */ /* 0x000fc800078e0208 */
[----:B------:R-:W3:Y:S01]  /*06f0*/  LDG.E R16, desc[UR18][R2.64+0x4] ;  /* 0x0000041202107981 */ /* 0x000ee2000c1e1900 */
[----:B------:R-:W-:-:S03]  /*0700*/  IMAD.WIDE R14, R15, 0x4, R10 ;  /* 0x000000040f0e7825 */ /* 0x000fc600078e020a */
[----:B------:R-:W2:Y:S04]  /*0710*/  LDG.E R19, desc[UR18][R10.64] ;  /* 0x000000120a137981 */ /* 0x000ea8000c1e1900 */
[----:B------:R-:W2:Y:S04]  /*0720*/  LDG.E R18, desc[UR18][R2.64+0x8] ;  /* 0x0000081202127981 */ /* 0x000ea8000c1e1900 */
[----:B------:R-:W5:Y:S04]  /*0730*/  LDG.E R20, desc[UR18][R2.64+0xc] ;  /* 0x00000c1202147981 */ /* 0x000f68000c1e1900 */
[----:B------:R-:W5:Y:S01]  /*0740*/  LDG.E R14, desc[UR18][R14.64] ;  /* 0x000000120e0e7981 */ /* 0x000f62000c1e1900 */
[----:B------:R-:W-:Y:S01]  /*0750*/  UIADD3 UR4, UPT, UPT, UR4, 0x4, URZ ;  /* 0x0000000404047890 */ /* 0x000fe2000fffe0ff */
[----:B----4-:R-:W-:-:S04]  /*0760*/  FFMA R5, R5, R6, R12 ;  /* 0x0000000605057223 */ /* 0x010fc8000000000c */
[----:B---3--:R-:W-:-:S04]  /*0770*/  FFMA R5, R16, R17, R5 ;  /* 0x0000001110057223 */ /* 0x008fc80000000005 */
[----:B--2---:R-:W-:-:S04]  /*0780*/  FFMA R5, R18, R19, R5 ;  /* 0x0000001312057223 */ /* 0x004fc80000000005 */
[----:B-----5:R-:W-:-:S07]  /*0790*/  FFMA R12, R20, R14, R5 ;  /* 0x0000000e140c7223 */ /* 0x020fce0000000005 */
.L_x_15:
[----:B------:R-:W-:Y:S05]  /*07a0*/  BRA.U !UP1, `(.L_x_14) ;  /* 0x0000000109a87547 */ /* 0x000fea000b800000 */
[----:B------:R-:W-:Y:S01]  /*07b0*/  UISETP.NE.AND UP0, UPT, UR5, 0x1, UPT ;  /* 0x000000010500788c */ /* 0x000fe2000bf05270 */
[----:B------:R-:W-:Y:S01]  /*07c0*/  MOV R7, UR4 ;  /* 0x0000000400077c02 */ /* 0x000fe20008000f00 */
[----:B------:R-:W-:Y:S02]  /*07d0*/  ULOP3.LUT UR5, UR20, 0x1, URZ, 0xc0, !UPT ;  /* 0x0000000114057892 */ /* 0x000fe4000f8ec0ff */
[----:B------:R-:W-:Y:S02]  /*07e0*/  MOV R15, UR20 ;  /* 0x00000014000f7c02 */ /* 0x000fe40008000f00 */
[----:B------:R-:W-:Y:S01]  /*07f0*/  UISETP.NE.U32.AND UP1, UPT, UR5, 0x1, UPT ;  /* 0x000000010500788c */ /* 0x000fe2000bf25070 */
[----:B------:R-:W-:-:S04]  /*0800*/  PLOP3.LUT P1, PT, PT, PT, UP0, 0x80, 0x8 ;  /* 0x000000000008781c */ /* 0x000fc80003f2f008 */
[----:B------:R-:W1:Y:S01]  /*0810*/  @UP0 LDCU.128 UR8, c[0x0][0x380] ;  /* 0x00007000ff0807ac */ /* 0x000e620008000c00 */
[----:B------:R-:W-:Y:S01]  /*0820*/  PLOP3.LUT P0, PT, PT, PT, UP1, 0x80, 0x8 ;  /* 0x000000000008781c */ /* 0x000fe20003f0f018 */
[----:B------:R-:W2:Y:S04]  /*0830*/  @UP0 LDCU.64 UR6, c[0x0][0x380] ;  /* 0x00007000ff0607ac */ /* 0x000ea80008000a00 */
[----:B------:R-:W3:Y:S03]  /*0840*/  @!UP1 LDCU.128 UR12, c[0x0][0x380] ;  /* 0x00007000ff0c97ac */ /* 0x000ee60008000c00 */
[C---:B------:R-:W-:Y:S02]  /*0850*/  @P1 IADD3 R3, PT, PT, R13.reuse, UR4, RZ ;  /* 0x000000040d031c10 */ /* 0x040fe4000fffe0ff */
[----:B------:R-:W-:Y:S01]  /*0860*/  @P1 IADD3 R6, P2, PT, R13, UR4, RZ ;  /* 0x000000040d061c10 */ /* 0x000fe2000ff5e0ff */
[----:B------:R-:W-:Y:S01]  /*0870*/  @UP0 UIADD3 UR4, UPT, UPT, UR4, 0x2, URZ ;  /* 0x0000000204040890 */ /* 0x000fe2000fffe0ff */
[----:B-1----:R-:W-:Y:S01]  /*0880*/  MOV R11, UR9 ;  /* 0x00000009000b7c02 */ /* 0x002fe20008000f00 */
[----:B------:R-:W-:Y:S01]  /*0890*/  IMAD.U32 R10, RZ, RZ, UR8 ;  /* 0x00000008ff0a7e24 */ /* 0x000fe2000f8e00ff */
[----:B------:R-:W-:-:S02]  /*08a0*/  MOV R4, UR10 ;  /* 0x0000000a00047c02 */ /* 0x000fc40008000f00 */
[----:B------:R-:W-:Y:S01]  /*08b0*/  MOV R5, UR11 ;  /* 0x0000000b00057c02 */ /* 0x000fe20008000f00 */
[----:B------:R-:W-:-:S04]  /*08c0*/  @P1 IMAD.WIDE.U32 R10, R3, 0x4, R10 ;  /* 0x00000004030a1825 */ /* 0x000fc800078e000a */
[----:B------:R-:W-:Y:S01]  /*08d0*/  @P1 IMAD R3, R7, UR20, R0 ;  /* 0x0000001407031c24 */ /* 0x000fe2000f8e0200 */
[----:B------:R-:W-:Y:S01]  /*08e0*/  @P1 IADD3.X R7, PT, PT, RZ, RZ, RZ, P2, !PT ;  /* 0x000000ffff071210 */ /* 0x000fe200017fe4ff */
[----:B------:R-:W-:Y:S01]  /*08f0*/  IMAD.U32 R19, RZ, RZ, UR4 ;  /* 0x00000004ff137e24 */ /* 0x000fe2000f8e00ff */
[C---:B--2---:R-:W-:Y:S01]  /*0900*/  @P1 LEA R2, P2, R6.reuse, UR6, 0x2 ;  /* 0x0000000606021c11 */ /* 0x044fe2000f8410ff */
[----:B------:R-:W-:Y:S01]  /*0910*/  @P1 IMAD.WIDE R4, R3, 0x4, R4 ;  /* 0x0000000403041825 */ /* 0x000fe200078e0204 */
[----:B------:R-:W-:Y:S01]  /*0920*/  @!P0 IADD3 R17, PT, PT, R13, UR4, RZ ;  /* 0x000000040d118c10 */ /* 0x000fe2000fffe0ff */
[----:B0-----:R-:W2:Y:S01]  /*0930*/  @P1 LDG.E R11, desc[UR18][R10.64] ;  /* 0x000000120a0b1981 */ /* 0x001ea2000c1e1900 */
[----:B------:R-:W-:Y:S01]  /*0940*/  @P1 LEA.HI.X R3, R6, UR7, R7, 0x2, P2 ;  /* 0x0000000706031c11 */ /* 0x000fe200090f1407 */
[----:B------:R-:W-:Y:S01]  /*0950*/  @!P0 IMAD R19, R19, UR20, R0 ;  /* 0x0000001413138c24 */ /* 0x000fe2000f8e0200 */
[----:B---3--:R-:W-:Y:S01]  /*0960*/  MOV R6, UR12 ;  /* 0x0000000c00067c02 */ /* 0x008fe20008000f00 */
[----:B------:R-:W-:Y:S01]  /*0970*/  @P1 IMAD.WIDE R14, R15, 0x4, R4 ;  /* 0x000000040f0e1825 */ /* 0x000fe200078e0204 */
[----:B------:R-:W-:Y:S01]  /*0980*/  MOV R7, UR13 ;  /* 0x0000000d00077c02 */ /* 0x000fe20008000f00 */
[----:B------:R-:W2:Y:S01]  /*0990*/  @P1 LDG.E R4, desc[UR18][R4.64] ;  /* 0x0000001204041981 */ /* 0x000ea2000c1e1900 */
[----:B------:R-:W-:-:S02]  /*09a0*/  MOV R8, UR14 ;  /* 0x0000000e00087c02 */ /* 0x000fc40008000f00 */
[----:B------:R-:W-:Y:S01]  /*09b0*/  MOV R9, UR15 ;  /* 0x0000000f00097c02 */ /* 0x000fe20008000f00 */
[----:B------:R-:W-:Y:S01]  /*09c0*/  @!P0 IMAD.WIDE.U32 R6, R17, 0x4, R6 ;  /* 0x0000000411068825 */ /* 0x000fe200078e0006 */
[----:B------:R-:W3:Y:S03]  /*09d0*/  @P1 LDG.E R14, desc[UR18][R14.64] ;  /* 0x000000120e0e1981 */ /* 0x000ee6000c1e1900 */
[----:B------:R-:W-:Y:S01]  /*09e0*/  @!P0 IMAD.WIDE R8, R19, 0x4, R8 ;  /* 0x0000000413088825 */ /* 0x000fe200078e0208 */
[----:B------:R-:W3:Y:S04]  /*09f0*/  @P1 LDG.E R2, desc[UR18][R2.64+0x4] ;  /* 0x0000041202021981 */ /* 0x000ee8000c1e1900 */
[----:B------:R-:W4:Y:S04]  /*0a00*/  @!P0 LDG.E R7, desc[UR18][R6.64] ;  /* 0x0000001206078981 */ /* 0x000f28000c1e1900 */
[----:B------:R-:W4:Y:S01]  /*0a10*/  @!P0 LDG.E R8, desc[UR18][R8.64] ;  /* 0x0000001208088981 */ /* 0x000f22000c1e1900 */
[----:B--2---:R-:W-:-:S04]  /*0a20*/  @P1 FFMA R11, R11, R4, R12 ;  /* 0x000000040b0b1223 */ /* 0x004fc8000000000c */
[----:B---3--:R-:W-:-:S04]  /*0a30*/  @P1 FFMA R12, R2, R14, R11 ;  /* 0x0000000e020c1223 */ /* 0x008fc8000000000b */
[----:B----4-:R-:W-:-:S07]  /*0a40*/  @!P0 FFMA R12, R7, R8, R12 ;  /* 0x00000008070c8223 */ /* 0x010fce000000000c */
.L_x_14:
[----:B------:R-:W1:Y:S01]  /*0a50*/  LDC.64 R2, c[0x0][0x390] ;  /* 0x0000e400ff027b82 */ /* 0x000e620000000a00 */
[----:B------:R-:W-:-:S05]  /*0a60*/  IADD3 R13, PT, PT, R0, R13, RZ ;  /* 0x0000000d000d7210 */ /* 0x000fca0007ffe0ff */
[----:B-1----:R-:W-:-:S05]  /*0a70*/  IMAD.WIDE R2, R13, 0x4, R2 ;  /* 0x000000040d027825 */ /* 0x002fca00078e0202 */
[----:B0-----:R-:W-:Y:S01]  /*0a80*/  STG.E desc[UR18][R2.64], R12 ;  /* 0x0000000c02007986 */ /* 0x001fe2000c101912 */
[----:B------:R-:W-:Y:S05]  /*0a90*/  EXIT ;  /* 0x000000000000794d */ /* 0x000fea0003800000 */
.L_x_16:
        /* <DEDUP_REMOVED lines=14> */
.L_x_18:


//--------------------- .nv.shared.reserved.0     --------------------------
	.section	.nv.shared.reserved.0,"aw",@nobits
	.weak		__nv_reservedSMEM_offset_0_alias
	.size		__nv_reservedSMEM_offset_0_alias, 0, 64
	.other		__nv_reservedSMEM_offset_0_alias,@"STO_CUDA_RESERVED_SHARED STV_DEFAULT"
__nv_reservedSMEM_offset_0_alias:
	.zero		0
	.zero		64


//--------------------- .nv.constant0._Z17matrixMultiplyPTBPfS_S_i4dim3 --------------------------
	.section	.nv.constant0._Z17matrixMultiplyPTBPfS_S_i4dim3,"a",@progbits
	.sectionflags	@""
	.align	4
.nv.constant0._Z17matrixMultiplyPTBPfS_S_i4dim3:
	.zero		936


//--------------------- .nv.constant0._Z14matrixMultiplyPfS_S_i --------------------------
	.section	.nv.constant0._Z14matrixMultiplyPfS_S_i,"a",@progbits
	.sectionflags	@""
	.align	4
.nv.constant0._Z14matrixMultiplyPfS_S_i:
	.zero		924


//--------------------- SYMBOLS --------------------------

	.type		.nv.reservedSmem.offset0,@object
	.size		.nv.reservedSmem.offset0,0x4
